//
// Generated by NVIDIA NVVM Compiler
//
// Compiler Build ID: CL-36424714
// Cuda compilation tools, release 13.0, V13.0.88
// Based on NVVM 20.0.0
//

.version 9.0
.target sm_100
.address_size 64

	// .globl	_ZN3cub18CUB_300001_SM_10006detail11EmptyKernelIvEEvv
.global .align 1 .b8 _ZN34_INTERNAL_dac30902_4_k_cu_d94e85f94cuda3std3__45__cpo5beginE[1];
.global .align 1 .b8 _ZN34_INTERNAL_dac30902_4_k_cu_d94e85f94cuda3std3__45__cpo3endE[1];
.global .align 1 .b8 _ZN34_INTERNAL_dac30902_4_k_cu_d94e85f94cuda3std3__45__cpo6cbeginE[1];
.global .align 1 .b8 _ZN34_INTERNAL_dac30902_4_k_cu_d94e85f94cuda3std3__45__cpo4cendE[1];
.global .align 1 .b8 _ZN34_INTERNAL_dac30902_4_k_cu_d94e85f94cuda3std3__45__cpo6rbeginE[1];
.global .align 1 .b8 _ZN34_INTERNAL_dac30902_4_k_cu_d94e85f94cuda3std3__45__cpo4rendE[1];
.global .align 1 .b8 _ZN34_INTERNAL_dac30902_4_k_cu_d94e85f94cuda3std3__45__cpo7crbeginE[1];
.global .align 1 .b8 _ZN34_INTERNAL_dac30902_4_k_cu_d94e85f94cuda3std3__45__cpo5crendE[1];
.global .align 1 .b8 _ZN34_INTERNAL_dac30902_4_k_cu_d94e85f94cuda3std3__436_GLOBAL__N__dac30902_4_k_cu_d94e85f96ignoreE[1];
.global .align 1 .b8 _ZN34_INTERNAL_dac30902_4_k_cu_d94e85f94cuda3std3__419piecewise_constructE[1];
.global .align 1 .b8 _ZN34_INTERNAL_dac30902_4_k_cu_d94e85f94cuda3std3__48in_placeE[1];
.global .align 1 .b8 _ZN34_INTERNAL_dac30902_4_k_cu_d94e85f94cuda3std3__420unreachable_sentinelE[1];
.global .align 1 .b8 _ZN34_INTERNAL_dac30902_4_k_cu_d94e85f94cuda3std3__47nulloptE[1];
.global .align 1 .b8 _ZN34_INTERNAL_dac30902_4_k_cu_d94e85f94cuda3std3__48unexpectE[1];
.global .align 1 .b8 _ZN34_INTERNAL_dac30902_4_k_cu_d94e85f94cuda3std6ranges3__45__cpo4swapE[1];
.global .align 1 .b8 _ZN34_INTERNAL_dac30902_4_k_cu_d94e85f94cuda3std6ranges3__45__cpo9iter_moveE[1];
.global .align 1 .b8 _ZN34_INTERNAL_dac30902_4_k_cu_d94e85f94cuda3std6ranges3__45__cpo5beginE[1];
.global .align 1 .b8 _ZN34_INTERNAL_dac30902_4_k_cu_d94e85f94cuda3std6ranges3__45__cpo3endE[1];
.global .align 1 .b8 _ZN34_INTERNAL_dac30902_4_k_cu_d94e85f94cuda3std6ranges3__45__cpo6cbeginE[1];
.global .align 1 .b8 _ZN34_INTERNAL_dac30902_4_k_cu_d94e85f94cuda3std6ranges3__45__cpo4cendE[1];
.global .align 1 .b8 _ZN34_INTERNAL_dac30902_4_k_cu_d94e85f94cuda3std6ranges3__45__cpo7advanceE[1];
.global .align 1 .b8 _ZN34_INTERNAL_dac30902_4_k_cu_d94e85f94cuda3std6ranges3__45__cpo9iter_swapE[1];
.global .align 1 .b8 _ZN34_INTERNAL_dac30902_4_k_cu_d94e85f94cuda3std6ranges3__45__cpo4nextE[1];
.global .align 1 .b8 _ZN34_INTERNAL_dac30902_4_k_cu_d94e85f94cuda3std6ranges3__45__cpo4prevE[1];
.global .align 1 .b8 _ZN34_INTERNAL_dac30902_4_k_cu_d94e85f94cuda3std6ranges3__45__cpo4dataE[1];
.global .align 1 .b8 _ZN34_INTERNAL_dac30902_4_k_cu_d94e85f94cuda3std6ranges3__45__cpo5cdataE[1];
.global .align 1 .b8 _ZN34_INTERNAL_dac30902_4_k_cu_d94e85f94cuda3std6ranges3__45__cpo4sizeE[1];
.global .align 1 .b8 _ZN34_INTERNAL_dac30902_4_k_cu_d94e85f94cuda3std6ranges3__45__cpo5ssizeE[1];
.global .align 1 .b8 _ZN34_INTERNAL_dac30902_4_k_cu_d94e85f94cuda3std6ranges3__45__cpo8distanceE[1];
.global .align 1 .b8 _ZN34_INTERNAL_dac30902_4_k_cu_d94e85f96thrust24THRUST_300001_SM_1000_NS8cuda_cub3parE[1];
.global .align 1 .b8 _ZN34_INTERNAL_dac30902_4_k_cu_d94e85f96thrust24THRUST_300001_SM_1000_NS8cuda_cub10par_nosyncE[1];
.global .align 1 .b8 _ZN34_INTERNAL_dac30902_4_k_cu_d94e85f96thrust24THRUST_300001_SM_1000_NS6system6detail10sequential3seqE[1];
.global .align 1 .b8 _ZN34_INTERNAL_dac30902_4_k_cu_d94e85f96thrust24THRUST_300001_SM_1000_NS12placeholders2_1E[1];
.global .align 1 .b8 _ZN34_INTERNAL_dac30902_4_k_cu_d94e85f96thrust24THRUST_300001_SM_1000_NS12placeholders2_2E[1];
.global .align 1 .b8 _ZN34_INTERNAL_dac30902_4_k_cu_d94e85f96thrust24THRUST_300001_SM_1000_NS12placeholders2_3E[1];
.global .align 1 .b8 _ZN34_INTERNAL_dac30902_4_k_cu_d94e85f96thrust24THRUST_300001_SM_1000_NS12placeholders2_4E[1];
.global .align 1 .b8 _ZN34_INTERNAL_dac30902_4_k_cu_d94e85f96thrust24THRUST_300001_SM_1000_NS12placeholders2_5E[1];
.global .align 1 .b8 _ZN34_INTERNAL_dac30902_4_k_cu_d94e85f96thrust24THRUST_300001_SM_1000_NS12placeholders2_6E[1];
.global .align 1 .b8 _ZN34_INTERNAL_dac30902_4_k_cu_d94e85f96thrust24THRUST_300001_SM_1000_NS12placeholders2_7E[1];
.global .align 1 .b8 _ZN34_INTERNAL_dac30902_4_k_cu_d94e85f96thrust24THRUST_300001_SM_1000_NS12placeholders2_8E[1];
.global .align 1 .b8 _ZN34_INTERNAL_dac30902_4_k_cu_d94e85f96thrust24THRUST_300001_SM_1000_NS12placeholders2_9E[1];
.global .align 1 .b8 _ZN34_INTERNAL_dac30902_4_k_cu_d94e85f96thrust24THRUST_300001_SM_1000_NS12placeholders3_10E[1];
.global .align 1 .b8 _ZN34_INTERNAL_dac30902_4_k_cu_d94e85f96thrust24THRUST_300001_SM_1000_NS3seqE[1];

.visible .entry _ZN3cub18CUB_300001_SM_10006detail11EmptyKernelIvEEvv()
{


	ret;

}
	// .globl	_ZN3cub18CUB_300001_SM_10006detail8for_each13static_kernelINS2_12policy_hub_t12policy_500_tEmN6thrust24THRUST_300001_SM_1000_NS8cuda_cub20__uninitialized_fill7functorINS7_10device_ptrIfEEfEEEEvT0_T1_
.visible .entry _ZN3cub18CUB_300001_SM_10006detail8for_each13static_kernelINS2_12policy_hub_t12policy_500_tEmN6thrust24THRUST_300001_SM_1000_NS8cuda_cub20__uninitialized_fill7functorINS7_10device_ptrIfEEfEEEEvT0_T1_(
	.param .u64 _ZN3cub18CUB_300001_SM_10006detail8for_each13static_kernelINS2_12policy_hub_t12policy_500_tEmN6thrust24THRUST_300001_SM_1000_NS8cuda_cub20__uninitialized_fill7functorINS7_10device_ptrIfEEfEEEEvT0_T1__param_0,
	.param .align 8 .b8 _ZN3cub18CUB_300001_SM_10006detail8for_each13static_kernelINS2_12policy_hub_t12policy_500_tEmN6thrust24THRUST_300001_SM_1000_NS8cuda_cub20__uninitialized_fill7functorINS7_10device_ptrIfEEfEEEEvT0_T1__param_1[16]
)
.maxntid 256
{
	.reg .pred 	%p<4>;
	.reg .b16 	%rs<5>;
	.reg .b32 	%r<10>;
	.reg .b32 	%f<3>;
	.reg .b64 	%rd<16>;

	ld.param.f32 	%f2, [_ZN3cub18CUB_300001_SM_10006detail8for_each13static_kernelINS2_12policy_hub_t12policy_500_tEmN6thrust24THRUST_300001_SM_1000_NS8cuda_cub20__uninitialized_fill7functorINS7_10device_ptrIfEEfEEEEvT0_T1__param_1+8];
	ld.param.u64 	%rd4, [_ZN3cub18CUB_300001_SM_10006detail8for_each13static_kernelINS2_12policy_hub_t12policy_500_tEmN6thrust24THRUST_300001_SM_1000_NS8cuda_cub20__uninitialized_fill7functorINS7_10device_ptrIfEEfEEEEvT0_T1__param_1];
	ld.param.u64 	%rd5, [_ZN3cub18CUB_300001_SM_10006detail8for_each13static_kernelINS2_12policy_hub_t12policy_500_tEmN6thrust24THRUST_300001_SM_1000_NS8cuda_cub20__uninitialized_fill7functorINS7_10device_ptrIfEEfEEEEvT0_T1__param_0];
	mov.u32 	%r7, %ctaid.x;
	mul.wide.u32 	%rd1, %r7, 512;
	sub.s64 	%rd2, %rd5, %rd1;
	setp.lt.u64 	%p1, %rd2, 512;
	@%p1 bra 	$L__BB1_2;
	mov.u32 	%r9, %tid.x;
	cvta.to.global.u64 	%rd11, %rd4;
	cvt.u64.u32 	%rd12, %r9;
	add.s64 	%rd13, %rd1, %rd12;
	shl.b64 	%rd14, %rd13, 2;
	add.s64 	%rd15, %rd11, %rd14;
	st.global.f32 	[%rd15], %f2;
	st.global.f32 	[%rd15+1024], %f2;
	bra.uni 	$L__BB1_6;
$L__BB1_2:
	cvta.to.global.u64 	%rd6, %rd4;
	mov.u32 	%r1, %tid.x;
	cvt.u64.u32 	%rd7, %r1;
	setp.le.u64 	%p2, %rd2, %rd7;
	add.s64 	%rd8, %rd1, %rd7;
	shl.b64 	%rd9, %rd8, 2;
	add.s64 	%rd3, %rd6, %rd9;
	@%p2 bra 	$L__BB1_4;
	st.global.f32 	[%rd3], %f2;
$L__BB1_4:
	add.s32 	%r8, %r1, 256;
	cvt.u64.u32 	%rd10, %r8;
	setp.le.u64 	%p3, %rd2, %rd10;
	@%p3 bra 	$L__BB1_6;
	st.global.f32 	[%rd3+1024], %f2;
$L__BB1_6:
	ret;

}
	// .globl	_ZN3cub18CUB_300001_SM_10006detail9transform16transform_kernelINS2_10policy_hubILb1EN4cuda3std3__45tupleIJN6thrust24THRUST_300001_SM_1000_NS6detail15normal_iteratorINSA_10device_ptrIfEEEESF_EEEE10policy1000Ei18daily_gain_functorSF_JPfSK_EEEvT0_iT1_T2_DpNS2_10kernel_argIT3_EE
.visible .entry _ZN3cub18CUB_300001_SM_10006detail9transform16transform_kernelINS2_10policy_hubILb1EN4cuda3std3__45tupleIJN6thrust24THRUST_300001_SM_1000_NS6detail15normal_iteratorINSA_10device_ptrIfEEEESF_EEEE10policy1000Ei18daily_gain_functorSF_JPfSK_EEEvT0_iT1_T2_DpNS2_10kernel_argIT3_EE(
	.param .u32 _ZN3cub18CUB_300001_SM_10006detail9transform16transform_kernelINS2_10policy_hubILb1EN4cuda3std3__45tupleIJN6thrust24THRUST_300001_SM_1000_NS6detail15normal_iteratorINSA_10device_ptrIfEEEESF_EEEE10policy1000Ei18daily_gain_functorSF_JPfSK_EEEvT0_iT1_T2_DpNS2_10kernel_argIT3_EE_param_0,
	.param .u32 _ZN3cub18CUB_300001_SM_10006detail9transform16transform_kernelINS2_10policy_hubILb1EN4cuda3std3__45tupleIJN6thrust24THRUST_300001_SM_1000_NS6detail15normal_iteratorINSA_10device_ptrIfEEEESF_EEEE10policy1000Ei18daily_gain_functorSF_JPfSK_EEEvT0_iT1_T2_DpNS2_10kernel_argIT3_EE_param_1,
	.param .align 1 .b8 _ZN3cub18CUB_300001_SM_10006detail9transform16transform_kernelINS2_10policy_hubILb1EN4cuda3std3__45tupleIJN6thrust24THRUST_300001_SM_1000_NS6detail15normal_iteratorINSA_10device_ptrIfEEEESF_EEEE10policy1000Ei18daily_gain_functorSF_JPfSK_EEEvT0_iT1_T2_DpNS2_10kernel_argIT3_EE_param_2[1],
	.param .align 8 .b8 _ZN3cub18CUB_300001_SM_10006detail9transform16transform_kernelINS2_10policy_hubILb1EN4cuda3std3__45tupleIJN6thrust24THRUST_300001_SM_1000_NS6detail15normal_iteratorINSA_10device_ptrIfEEEESF_EEEE10policy1000Ei18daily_gain_functorSF_JPfSK_EEEvT0_iT1_T2_DpNS2_10kernel_argIT3_EE_param_3[8],
	.param .align 8 .b8 _ZN3cub18CUB_300001_SM_10006detail9transform16transform_kernelINS2_10policy_hubILb1EN4cuda3std3__45tupleIJN6thrust24THRUST_300001_SM_1000_NS6detail15normal_iteratorINSA_10device_ptrIfEEEESF_EEEE10policy1000Ei18daily_gain_functorSF_JPfSK_EEEvT0_iT1_T2_DpNS2_10kernel_argIT3_EE_param_4[16],
	.param .align 8 .b8 _ZN3cub18CUB_300001_SM_10006detail9transform16transform_kernelINS2_10policy_hubILb1EN4cuda3std3__45tupleIJN6thrust24THRUST_300001_SM_1000_NS6detail15normal_iteratorINSA_10device_ptrIfEEEESF_EEEE10policy1000Ei18daily_gain_functorSF_JPfSK_EEEvT0_iT1_T2_DpNS2_10kernel_argIT3_EE_param_5[16]
)
.maxntid 128
{
	.reg .pred 	%p<38>;
	.reg .b32 	%r<87>;
	.reg .b32 	%f<133>;
	.reg .b64 	%rd<99>;

	ld.param.u32 	%r52, [_ZN3cub18CUB_300001_SM_10006detail9transform16transform_kernelINS2_10policy_hubILb1EN4cuda3std3__45tupleIJN6thrust24THRUST_300001_SM_1000_NS6detail15normal_iteratorINSA_10device_ptrIfEEEESF_EEEE10policy1000Ei18daily_gain_functorSF_JPfSK_EEEvT0_iT1_T2_DpNS2_10kernel_argIT3_EE_param_0];
	ld.param.u64 	%rd29, [_ZN3cub18CUB_300001_SM_10006detail9transform16transform_kernelINS2_10policy_hubILb1EN4cuda3std3__45tupleIJN6thrust24THRUST_300001_SM_1000_NS6detail15normal_iteratorINSA_10device_ptrIfEEEESF_EEEE10policy1000Ei18daily_gain_functorSF_JPfSK_EEEvT0_iT1_T2_DpNS2_10kernel_argIT3_EE_param_5];
	ld.param.u64 	%rd30, [_ZN3cub18CUB_300001_SM_10006detail9transform16transform_kernelINS2_10policy_hubILb1EN4cuda3std3__45tupleIJN6thrust24THRUST_300001_SM_1000_NS6detail15normal_iteratorINSA_10device_ptrIfEEEESF_EEEE10policy1000Ei18daily_gain_functorSF_JPfSK_EEEvT0_iT1_T2_DpNS2_10kernel_argIT3_EE_param_4];
	ld.param.u64 	%rd31, [_ZN3cub18CUB_300001_SM_10006detail9transform16transform_kernelINS2_10policy_hubILb1EN4cuda3std3__45tupleIJN6thrust24THRUST_300001_SM_1000_NS6detail15normal_iteratorINSA_10device_ptrIfEEEESF_EEEE10policy1000Ei18daily_gain_functorSF_JPfSK_EEEvT0_iT1_T2_DpNS2_10kernel_argIT3_EE_param_3];
	ld.param.u32 	%r51, [_ZN3cub18CUB_300001_SM_10006detail9transform16transform_kernelINS2_10policy_hubILb1EN4cuda3std3__45tupleIJN6thrust24THRUST_300001_SM_1000_NS6detail15normal_iteratorINSA_10device_ptrIfEEEESF_EEEE10policy1000Ei18daily_gain_functorSF_JPfSK_EEEvT0_iT1_T2_DpNS2_10kernel_argIT3_EE_param_1];
	cvta.to.global.u64 	%rd1, %rd31;
	cvta.to.global.u64 	%rd2, %rd30;
	cvta.to.global.u64 	%rd3, %rd29;
	shl.b32 	%r1, %r51, 7;
	mov.u32 	%r53, %ctaid.x;
	mul.lo.s32 	%r2, %r1, %r53;
	sub.s32 	%r3, %r52, %r2;
	min.s32 	%r4, %r1, %r3;
	shl.b32 	%r5, %r4, 2;
	mov.u32 	%r6, %tid.x;
	shl.b32 	%r75, %r6, 7;
	setp.ge.s32 	%p1, %r75, %r5;
	@%p1 bra 	$L__BB2_5;
	mul.wide.u32 	%rd4, %r6, 128;
	add.s64 	%rd32, %rd2, %rd4;
	mul.wide.s32 	%rd5, %r2, 4;
	add.s64 	%rd96, %rd32, %rd5;
	mov.u32 	%r74, %r75;
$L__BB2_2:
	.pragma "nounroll";
	// begin inline asm
	prefetch.global.L2 [%rd96];
	// end inline asm
	add.s32 	%r74, %r74, 16384;
	add.s64 	%rd96, %rd96, 16384;
	setp.lt.s32 	%p2, %r74, %r5;
	@%p2 bra 	$L__BB2_2;
	add.s64 	%rd34, %rd3, %rd4;
	add.s64 	%rd97, %rd34, %rd5;
$L__BB2_4:
	.pragma "nounroll";
	// begin inline asm
	prefetch.global.L2 [%rd97];
	// end inline asm
	add.s32 	%r75, %r75, 16384;
	add.s64 	%rd97, %rd97, 16384;
	setp.lt.s32 	%p3, %r75, %r5;
	@%p3 bra 	$L__BB2_4;
$L__BB2_5:
	mul.wide.s32 	%rd98, %r2, 4;
	add.s64 	%rd12, %rd2, %rd98;
	add.s64 	%rd13, %rd3, %rd98;
	add.s64 	%rd14, %rd1, %rd98;
	setp.gt.s32 	%p4, %r1, %r3;
	@%p4 bra 	$L__BB2_19;
	setp.lt.s32 	%p5, %r51, 1;
	@%p5 bra 	$L__BB2_60;
	and.b32  	%r12, %r51, 15;
	setp.lt.u32 	%p6, %r51, 16;
	mov.b32 	%r82, 0;
	@%p6 bra 	$L__BB2_10;
	and.b32  	%r82, %r51, 2147483632;
	neg.s32 	%r77, %r82;
	add.s64 	%rd37, %rd98, 1536;
	add.s32 	%r76, %r6, 1152;
	add.s64 	%rd16, %rd3, %rd37;
	add.s64 	%rd17, %rd1, %rd37;
	mul.wide.u32 	%rd38, %r6, 4;
	add.s64 	%rd39, %rd38, %rd2;
	add.s64 	%rd18, %rd39, 4096;
	add.s64 	%rd40, %rd38, 2048;
	add.s64 	%rd19, %rd3, %rd40;
	add.s64 	%rd20, %rd1, %rd40;
$L__BB2_9:
	.pragma "nounroll";
	mul.wide.s32 	%rd41, %r76, 4;
	mul.wide.s32 	%rd42, %r2, 4;
	add.s64 	%rd43, %rd42, %rd2;
	add.s64 	%rd44, %rd43, %rd41;
	add.s64 	%rd45, %rd16, %rd41;
	add.s64 	%rd46, %rd17, %rd41;
	add.s64 	%rd47, %rd18, %rd98;
	add.s64 	%rd48, %rd19, %rd98;
	ld.global.f32 	%f1, [%rd47+-4096];
	ld.global.f32 	%f2, [%rd48+-2048];
	sub.f32 	%f3, %f1, %f2;
	add.s64 	%rd49, %rd20, %rd98;
	st.global.f32 	[%rd49+-2048], %f3;
	ld.global.f32 	%f4, [%rd47+-3584];
	ld.global.f32 	%f5, [%rd48+-1536];
	sub.f32 	%f6, %f4, %f5;
	st.global.f32 	[%rd49+-1536], %f6;
	ld.global.f32 	%f7, [%rd47+-3072];
	ld.global.f32 	%f8, [%rd48+-1024];
	sub.f32 	%f9, %f7, %f8;
	st.global.f32 	[%rd49+-1024], %f9;
	ld.global.f32 	%f10, [%rd47+-2560];
	ld.global.f32 	%f11, [%rd48+-512];
	sub.f32 	%f12, %f10, %f11;
	st.global.f32 	[%rd49+-512], %f12;
	ld.global.f32 	%f13, [%rd47+-2048];
	ld.global.f32 	%f14, [%rd48];
	sub.f32 	%f15, %f13, %f14;
	st.global.f32 	[%rd49], %f15;
	ld.global.f32 	%f16, [%rd47+-1536];
	ld.global.f32 	%f17, [%rd48+512];
	sub.f32 	%f18, %f16, %f17;
	st.global.f32 	[%rd49+512], %f18;
	ld.global.f32 	%f19, [%rd47+-1024];
	ld.global.f32 	%f20, [%rd48+1024];
	sub.f32 	%f21, %f19, %f20;
	st.global.f32 	[%rd49+1024], %f21;
	ld.global.f32 	%f22, [%rd47+-512];
	ld.global.f32 	%f23, [%rd48+1536];
	sub.f32 	%f24, %f22, %f23;
	st.global.f32 	[%rd49+1536], %f24;
	ld.global.f32 	%f25, [%rd47];
	ld.global.f32 	%f26, [%rd48+2048];
	sub.f32 	%f27, %f25, %f26;
	st.global.f32 	[%rd49+2048], %f27;
	ld.global.f32 	%f28, [%rd44];
	ld.global.f32 	%f29, [%rd45+-1536];
	sub.f32 	%f30, %f28, %f29;
	st.global.f32 	[%rd46+-1536], %f30;
	ld.global.f32 	%f31, [%rd44+512];
	ld.global.f32 	%f32, [%rd45+-1024];
	sub.f32 	%f33, %f31, %f32;
	st.global.f32 	[%rd46+-1024], %f33;
	ld.global.f32 	%f34, [%rd44+1024];
	ld.global.f32 	%f35, [%rd45+-512];
	sub.f32 	%f36, %f34, %f35;
	st.global.f32 	[%rd46+-512], %f36;
	ld.global.f32 	%f37, [%rd44+1536];
	ld.global.f32 	%f38, [%rd45];
	sub.f32 	%f39, %f37, %f38;
	st.global.f32 	[%rd46], %f39;
	ld.global.f32 	%f40, [%rd44+2048];
	ld.global.f32 	%f41, [%rd45+512];
	sub.f32 	%f42, %f40, %f41;
	st.global.f32 	[%rd46+512], %f42;
	ld.global.f32 	%f43, [%rd44+2560];
	ld.global.f32 	%f44, [%rd45+1024];
	sub.f32 	%f45, %f43, %f44;
	st.global.f32 	[%rd46+1024], %f45;
	ld.global.f32 	%f46, [%rd44+3072];
	ld.global.f32 	%f47, [%rd45+1536];
	sub.f32 	%f48, %f46, %f47;
	st.global.f32 	[%rd46+1536], %f48;
	add.s32 	%r77, %r77, 16;
	add.s32 	%r76, %r76, 2048;
	add.s64 	%rd98, %rd98, 8192;
	setp.eq.s32 	%p7, %r77, 0;
	@%p7 bra 	$L__BB2_10;
	bra.uni 	$L__BB2_9;
$L__BB2_10:
	setp.eq.s32 	%p8, %r12, 0;
	@%p8 bra 	$L__BB2_60;
	and.b32  	%r39, %r51, 7;
	setp.lt.u32 	%p9, %r12, 8;
	@%p9 bra 	$L__BB2_13;
	shl.b32 	%r55, %r82, 7;
	add.s32 	%r56, %r55, %r6;
	mul.wide.s32 	%rd50, %r56, 4;
	add.s64 	%rd51, %rd12, %rd50;
	add.s64 	%rd52, %rd13, %rd50;
	ld.global.f32 	%f49, [%rd51];
	ld.global.f32 	%f50, [%rd52];
	sub.f32 	%f51, %f49, %f50;
	add.s64 	%rd53, %rd14, %rd50;
	st.global.f32 	[%rd53], %f51;
	ld.global.f32 	%f52, [%rd51+512];
	ld.global.f32 	%f53, [%rd52+512];
	sub.f32 	%f54, %f52, %f53;
	st.global.f32 	[%rd53+512], %f54;
	ld.global.f32 	%f55, [%rd51+1024];
	ld.global.f32 	%f56, [%rd52+1024];
	sub.f32 	%f57, %f55, %f56;
	st.global.f32 	[%rd53+1024], %f57;
	ld.global.f32 	%f58, [%rd51+1536];
	ld.global.f32 	%f59, [%rd52+1536];
	sub.f32 	%f60, %f58, %f59;
	st.global.f32 	[%rd53+1536], %f60;
	ld.global.f32 	%f61, [%rd51+2048];
	ld.global.f32 	%f62, [%rd52+2048];
	sub.f32 	%f63, %f61, %f62;
	st.global.f32 	[%rd53+2048], %f63;
	ld.global.f32 	%f64, [%rd51+2560];
	ld.global.f32 	%f65, [%rd52+2560];
	sub.f32 	%f66, %f64, %f65;
	st.global.f32 	[%rd53+2560], %f66;
	ld.global.f32 	%f67, [%rd51+3072];
	ld.global.f32 	%f68, [%rd52+3072];
	sub.f32 	%f69, %f67, %f68;
	st.global.f32 	[%rd53+3072], %f69;
	ld.global.f32 	%f70, [%rd51+3584];
	ld.global.f32 	%f71, [%rd52+3584];
	sub.f32 	%f72, %f70, %f71;
	st.global.f32 	[%rd53+3584], %f72;
	add.s32 	%r82, %r82, 8;
$L__BB2_13:
	setp.eq.s32 	%p10, %r39, 0;
	@%p10 bra 	$L__BB2_60;
	and.b32  	%r42, %r51, 3;
	setp.lt.u32 	%p11, %r39, 4;
	@%p11 bra 	$L__BB2_16;
	shl.b32 	%r57, %r82, 7;
	add.s32 	%r58, %r57, %r6;
	mul.wide.s32 	%rd54, %r58, 4;
	add.s64 	%rd55, %rd12, %rd54;
	add.s64 	%rd56, %rd13, %rd54;
	ld.global.f32 	%f73, [%rd55];
	ld.global.f32 	%f74, [%rd56];
	sub.f32 	%f75, %f73, %f74;
	add.s64 	%rd57, %rd14, %rd54;
	st.global.f32 	[%rd57], %f75;
	ld.global.f32 	%f76, [%rd55+512];
	ld.global.f32 	%f77, [%rd56+512];
	sub.f32 	%f78, %f76, %f77;
	st.global.f32 	[%rd57+512], %f78;
	ld.global.f32 	%f79, [%rd55+1024];
	ld.global.f32 	%f80, [%rd56+1024];
	sub.f32 	%f81, %f79, %f80;
	st.global.f32 	[%rd57+1024], %f81;
	ld.global.f32 	%f82, [%rd55+1536];
	ld.global.f32 	%f83, [%rd56+1536];
	sub.f32 	%f84, %f82, %f83;
	st.global.f32 	[%rd57+1536], %f84;
	add.s32 	%r82, %r82, 4;
$L__BB2_16:
	setp.eq.s32 	%p12, %r42, 0;
	@%p12 bra 	$L__BB2_60;
	mul.wide.s32 	%rd58, %r2, 4;
	add.s64 	%rd26, %rd1, %rd58;
	shl.b32 	%r59, %r82, 7;
	add.s32 	%r86, %r6, %r59;
	add.s64 	%rd27, %rd3, %rd58;
	add.s64 	%rd28, %rd2, %rd58;
	neg.s32 	%r85, %r42;
$L__BB2_18:
	.pragma "nounroll";
	mul.wide.s32 	%rd59, %r86, 4;
	add.s64 	%rd60, %rd26, %rd59;
	add.s64 	%rd61, %rd27, %rd59;
	add.s64 	%rd62, %rd28, %rd59;
	ld.global.f32 	%f85, [%rd62];
	ld.global.f32 	%f86, [%rd61];
	sub.f32 	%f87, %f85, %f86;
	st.global.f32 	[%rd60], %f87;
	add.s32 	%r86, %r86, 128;
	add.s32 	%r85, %r85, 1;
	setp.ne.s32 	%p13, %r85, 0;
	@%p13 bra 	$L__BB2_18;
	bra.uni 	$L__BB2_60;
$L__BB2_19:
	setp.lt.s32 	%p14, %r51, 1;
	@%p14 bra 	$L__BB2_60;
	and.b32  	%r16, %r51, 7;
	setp.lt.u32 	%p15, %r51, 8;
	mov.b32 	%r79, 0;
	@%p15 bra 	$L__BB2_39;
	and.b32  	%r79, %r51, 2147483640;
	mov.b32 	%r78, 0;
$L__BB2_22:
	.pragma "nounroll";
	shl.b32 	%r62, %r78, 7;
	add.s32 	%r23, %r62, %r6;
	setp.ge.s32 	%p16, %r23, %r4;
	@%p16 bra 	$L__BB2_24;
	mul.wide.u32 	%rd63, %r23, 4;
	add.s64 	%rd64, %rd12, %rd63;
	add.s64 	%rd65, %rd13, %rd63;
	ld.global.f32 	%f88, [%rd64];
	ld.global.f32 	%f89, [%rd65];
	sub.f32 	%f90, %f88, %f89;
	add.s64 	%rd66, %rd14, %rd63;
	st.global.f32 	[%rd66], %f90;
$L__BB2_24:
	add.s32 	%r63, %r23, 128;
	setp.ge.s32 	%p17, %r63, %r4;
	mul.wide.s32 	%rd67, %r63, 4;
	add.s64 	%rd23, %rd12, %rd67;
	add.s64 	%rd24, %rd13, %rd67;
	add.s64 	%rd25, %rd14, %rd67;
	@%p17 bra 	$L__BB2_26;
	ld.global.f32 	%f91, [%rd23];
	ld.global.f32 	%f92, [%rd24];
	sub.f32 	%f93, %f91, %f92;
	st.global.f32 	[%rd25], %f93;
$L__BB2_26:
	add.s32 	%r64, %r23, 256;
	setp.ge.s32 	%p18, %r64, %r4;
	@%p18 bra 	$L__BB2_28;
	ld.global.f32 	%f94, [%rd23+512];
	ld.global.f32 	%f95, [%rd24+512];
	sub.f32 	%f96, %f94, %f95;
	st.global.f32 	[%rd25+512], %f96;
$L__BB2_28:
	add.s32 	%r65, %r23, 384;
	setp.ge.s32 	%p19, %r65, %r4;
	@%p19 bra 	$L__BB2_30;
	ld.global.f32 	%f97, [%rd23+1024];
	ld.global.f32 	%f98, [%rd24+1024];
	sub.f32 	%f99, %f97, %f98;
	st.global.f32 	[%rd25+1024], %f99;
$L__BB2_30:
	add.s32 	%r66, %r23, 512;
	setp.ge.s32 	%p20, %r66, %r4;
	@%p20 bra 	$L__BB2_32;
	ld.global.f32 	%f100, [%rd23+1536];
	ld.global.f32 	%f101, [%rd24+1536];
	sub.f32 	%f102, %f100, %f101;
	st.global.f32 	[%rd25+1536], %f102;
$L__BB2_32:
	add.s32 	%r67, %r23, 640;
	setp.ge.s32 	%p21, %r67, %r4;
	@%p21 bra 	$L__BB2_34;
	ld.global.f32 	%f103, [%rd23+2048];
	ld.global.f32 	%f104, [%rd24+2048];
	sub.f32 	%f105, %f103, %f104;
	st.global.f32 	[%rd25+2048], %f105;
$L__BB2_34:
	add.s32 	%r68, %r23, 768;
	setp.ge.s32 	%p22, %r68, %r4;
	@%p22 bra 	$L__BB2_36;
	ld.global.f32 	%f106, [%rd23+2560];
	ld.global.f32 	%f107, [%rd24+2560];
	sub.f32 	%f108, %f106, %f107;
	st.global.f32 	[%rd25+2560], %f108;
$L__BB2_36:
	add.s32 	%r69, %r23, 896;
	setp.ge.s32 	%p23, %r69, %r4;
	@%p23 bra 	$L__BB2_38;
	ld.global.f32 	%f109, [%rd23+3072];
	ld.global.f32 	%f110, [%rd24+3072];
	sub.f32 	%f111, %f109, %f110;
	st.global.f32 	[%rd25+3072], %f111;
$L__BB2_38:
	add.s32 	%r78, %r78, 8;
	setp.ne.s32 	%p24, %r78, %r79;
	@%p24 bra 	$L__BB2_22;
$L__BB2_39:
	setp.eq.s32 	%p25, %r16, 0;
	@%p25 bra 	$L__BB2_60;
	and.b32  	%r26, %r51, 3;
	setp.lt.u32 	%p26, %r16, 4;
	@%p26 bra 	$L__BB2_50;
	shl.b32 	%r70, %r79, 7;
	add.s32 	%r27, %r70, %r6;
	setp.ge.s32 	%p27, %r27, %r4;
	@%p27 bra 	$L__BB2_43;
	mul.wide.s32 	%rd68, %r27, 4;
	add.s64 	%rd69, %rd12, %rd68;
	add.s64 	%rd70, %rd13, %rd68;
	ld.global.f32 	%f112, [%rd69];
	ld.global.f32 	%f113, [%rd70];
	sub.f32 	%f114, %f112, %f113;
	add.s64 	%rd71, %rd14, %rd68;
	st.global.f32 	[%rd71], %f114;
$L__BB2_43:
	add.s32 	%r28, %r27, 128;
	setp.ge.s32 	%p28, %r28, %r4;
	@%p28 bra 	$L__BB2_45;
	mul.wide.s32 	%rd72, %r28, 4;
	add.s64 	%rd73, %rd12, %rd72;
	add.s64 	%rd74, %rd13, %rd72;
	ld.global.f32 	%f115, [%rd73];
	ld.global.f32 	%f116, [%rd74];
	sub.f32 	%f117, %f115, %f116;
	add.s64 	%rd75, %rd14, %rd72;
	st.global.f32 	[%rd75], %f117;
$L__BB2_45:
	add.s32 	%r29, %r27, 256;
	setp.ge.s32 	%p29, %r29, %r4;
	@%p29 bra 	$L__BB2_47;
	mul.wide.s32 	%rd76, %r29, 4;
	add.s64 	%rd77, %rd12, %rd76;
	add.s64 	%rd78, %rd13, %rd76;
	ld.global.f32 	%f118, [%rd77];
	ld.global.f32 	%f119, [%rd78];
	sub.f32 	%f120, %f118, %f119;
	add.s64 	%rd79, %rd14, %rd76;
	st.global.f32 	[%rd79], %f120;
$L__BB2_47:
	add.s32 	%r30, %r27, 384;
	setp.ge.s32 	%p30, %r30, %r4;
	@%p30 bra 	$L__BB2_49;
	mul.wide.s32 	%rd80, %r30, 4;
	add.s64 	%rd81, %rd12, %rd80;
	add.s64 	%rd82, %rd13, %rd80;
	ld.global.f32 	%f121, [%rd81];
	ld.global.f32 	%f122, [%rd82];
	sub.f32 	%f123, %f121, %f122;
	add.s64 	%rd83, %rd14, %rd80;
	st.global.f32 	[%rd83], %f123;
$L__BB2_49:
	add.s32 	%r79, %r79, 4;
$L__BB2_50:
	setp.eq.s32 	%p31, %r26, 0;
	@%p31 bra 	$L__BB2_60;
	setp.eq.s32 	%p32, %r26, 1;
	@%p32 bra 	$L__BB2_57;
	shl.b32 	%r71, %r79, 7;
	add.s32 	%r33, %r71, %r6;
	setp.ge.s32 	%p33, %r33, %r4;
	@%p33 bra 	$L__BB2_54;
	mul.wide.s32 	%rd84, %r33, 4;
	add.s64 	%rd85, %rd12, %rd84;
	add.s64 	%rd86, %rd13, %rd84;
	ld.global.f32 	%f124, [%rd85];
	ld.global.f32 	%f125, [%rd86];
	sub.f32 	%f126, %f124, %f125;
	add.s64 	%rd87, %rd14, %rd84;
	st.global.f32 	[%rd87], %f126;
$L__BB2_54:
	add.s32 	%r34, %r33, 128;
	setp.ge.s32 	%p34, %r34, %r4;
	@%p34 bra 	$L__BB2_56;
	mul.wide.s32 	%rd88, %r34, 4;
	add.s64 	%rd89, %rd12, %rd88;
	add.s64 	%rd90, %rd13, %rd88;
	ld.global.f32 	%f127, [%rd89];
	ld.global.f32 	%f128, [%rd90];
	sub.f32 	%f129, %f127, %f128;
	add.s64 	%rd91, %rd14, %rd88;
	st.global.f32 	[%rd91], %f129;
$L__BB2_56:
	add.s32 	%r79, %r79, 2;
$L__BB2_57:
	and.b32  	%r72, %r51, 1;
	setp.eq.b32 	%p35, %r72, 1;
	not.pred 	%p36, %p35;
	@%p36 bra 	$L__BB2_60;
	shl.b32 	%r73, %r79, 7;
	add.s32 	%r37, %r73, %r6;
	setp.ge.s32 	%p37, %r37, %r4;
	@%p37 bra 	$L__BB2_60;
	mul.wide.s32 	%rd92, %r37, 4;
	add.s64 	%rd93, %rd12, %rd92;
	add.s64 	%rd94, %rd13, %rd92;
	ld.global.f32 	%f130, [%rd93];
	ld.global.f32 	%f131, [%rd94];
	sub.f32 	%f132, %f130, %f131;
	add.s64 	%rd95, %rd14, %rd92;
	st.global.f32 	[%rd95], %f132;
$L__BB2_60:
	ret;

}
	// .globl	_ZN3cub18CUB_300001_SM_10006detail9transform16transform_kernelINS2_10policy_hubILb1EN4cuda3std3__45tupleIJN6thrust24THRUST_300001_SM_1000_NS6detail15normal_iteratorINSA_10device_ptrIfEEEESF_EEEE10policy1000El18daily_gain_functorSF_JPfSK_EEEvT0_iT1_T2_DpNS2_10kernel_argIT3_EE
.visible .entry _ZN3cub18CUB_300001_SM_10006detail9transform16transform_kernelINS2_10policy_hubILb1EN4cuda3std3__45tupleIJN6thrust24THRUST_300001_SM_1000_NS6detail15normal_iteratorINSA_10device_ptrIfEEEESF_EEEE10policy1000El18daily_gain_functorSF_JPfSK_EEEvT0_iT1_T2_DpNS2_10kernel_argIT3_EE(
	.param .u64 _ZN3cub18CUB_300001_SM_10006detail9transform16transform_kernelINS2_10policy_hubILb1EN4cuda3std3__45tupleIJN6thrust24THRUST_300001_SM_1000_NS6detail15normal_iteratorINSA_10device_ptrIfEEEESF_EEEE10policy1000El18daily_gain_functorSF_JPfSK_EEEvT0_iT1_T2_DpNS2_10kernel_argIT3_EE_param_0,
	.param .u32 _ZN3cub18CUB_300001_SM_10006detail9transform16transform_kernelINS2_10policy_hubILb1EN4cuda3std3__45tupleIJN6thrust24THRUST_300001_SM_1000_NS6detail15normal_iteratorINSA_10device_ptrIfEEEESF_EEEE10policy1000El18daily_gain_functorSF_JPfSK_EEEvT0_iT1_T2_DpNS2_10kernel_argIT3_EE_param_1,
	.param .align 1 .b8 _ZN3cub18CUB_300001_SM_10006detail9transform16transform_kernelINS2_10policy_hubILb1EN4cuda3std3__45tupleIJN6thrust24THRUST_300001_SM_1000_NS6detail15normal_iteratorINSA_10device_ptrIfEEEESF_EEEE10policy1000El18daily_gain_functorSF_JPfSK_EEEvT0_iT1_T2_DpNS2_10kernel_argIT3_EE_param_2[1],
	.param .align 8 .b8 _ZN3cub18CUB_300001_SM_10006detail9transform16transform_kernelINS2_10policy_hubILb1EN4cuda3std3__45tupleIJN6thrust24THRUST_300001_SM_1000_NS6detail15normal_iteratorINSA_10device_ptrIfEEEESF_EEEE10policy1000El18daily_gain_functorSF_JPfSK_EEEvT0_iT1_T2_DpNS2_10kernel_argIT3_EE_param_3[8],
	.param .align 8 .b8 _ZN3cub18CUB_300001_SM_10006detail9transform16transform_kernelINS2_10policy_hubILb1EN4cuda3std3__45tupleIJN6thrust24THRUST_300001_SM_1000_NS6detail15normal_iteratorINSA_10device_ptrIfEEEESF_EEEE10policy1000El18daily_gain_functorSF_JPfSK_EEEvT0_iT1_T2_DpNS2_10kernel_argIT3_EE_param_4[16],
	.param .align 8 .b8 _ZN3cub18CUB_300001_SM_10006detail9transform16transform_kernelINS2_10policy_hubILb1EN4cuda3std3__45tupleIJN6thrust24THRUST_300001_SM_1000_NS6detail15normal_iteratorINSA_10device_ptrIfEEEESF_EEEE10policy1000El18daily_gain_functorSF_JPfSK_EEEvT0_iT1_T2_DpNS2_10kernel_argIT3_EE_param_5[16]
)
.maxntid 128
{
	.reg .pred 	%p<38>;
	.reg .b32 	%r<84>;
	.reg .b32 	%f<133>;
	.reg .b64 	%rd<106>;

	ld.param.u64 	%rd29, [_ZN3cub18CUB_300001_SM_10006detail9transform16transform_kernelINS2_10policy_hubILb1EN4cuda3std3__45tupleIJN6thrust24THRUST_300001_SM_1000_NS6detail15normal_iteratorINSA_10device_ptrIfEEEESF_EEEE10policy1000El18daily_gain_functorSF_JPfSK_EEEvT0_iT1_T2_DpNS2_10kernel_argIT3_EE_param_0];
	ld.param.u64 	%rd30, [_ZN3cub18CUB_300001_SM_10006detail9transform16transform_kernelINS2_10policy_hubILb1EN4cuda3std3__45tupleIJN6thrust24THRUST_300001_SM_1000_NS6detail15normal_iteratorINSA_10device_ptrIfEEEESF_EEEE10policy1000El18daily_gain_functorSF_JPfSK_EEEvT0_iT1_T2_DpNS2_10kernel_argIT3_EE_param_5];
	ld.param.u64 	%rd31, [_ZN3cub18CUB_300001_SM_10006detail9transform16transform_kernelINS2_10policy_hubILb1EN4cuda3std3__45tupleIJN6thrust24THRUST_300001_SM_1000_NS6detail15normal_iteratorINSA_10device_ptrIfEEEESF_EEEE10policy1000El18daily_gain_functorSF_JPfSK_EEEvT0_iT1_T2_DpNS2_10kernel_argIT3_EE_param_4];
	ld.param.u64 	%rd32, [_ZN3cub18CUB_300001_SM_10006detail9transform16transform_kernelINS2_10policy_hubILb1EN4cuda3std3__45tupleIJN6thrust24THRUST_300001_SM_1000_NS6detail15normal_iteratorINSA_10device_ptrIfEEEESF_EEEE10policy1000El18daily_gain_functorSF_JPfSK_EEEvT0_iT1_T2_DpNS2_10kernel_argIT3_EE_param_3];
	ld.param.u32 	%r49, [_ZN3cub18CUB_300001_SM_10006detail9transform16transform_kernelINS2_10policy_hubILb1EN4cuda3std3__45tupleIJN6thrust24THRUST_300001_SM_1000_NS6detail15normal_iteratorINSA_10device_ptrIfEEEESF_EEEE10policy1000El18daily_gain_functorSF_JPfSK_EEEvT0_iT1_T2_DpNS2_10kernel_argIT3_EE_param_1];
	cvta.to.global.u64 	%rd1, %rd32;
	cvta.to.global.u64 	%rd2, %rd31;
	cvta.to.global.u64 	%rd3, %rd30;
	shl.b32 	%r1, %r49, 7;
	mov.u32 	%r50, %ctaid.x;
	cvt.u64.u32 	%rd33, %r50;
	cvt.s64.s32 	%rd34, %r1;
	mul.lo.s64 	%rd4, %rd34, %rd33;
	sub.s64 	%rd35, %rd29, %rd4;
	min.s64 	%rd36, %rd35, %rd34;
	cvt.u32.u64 	%r2, %rd36;
	shl.b32 	%r3, %r2, 2;
	mov.u32 	%r4, %tid.x;
	shl.b32 	%r72, %r4, 7;
	setp.ge.s32 	%p1, %r72, %r3;
	@%p1 bra 	$L__BB3_5;
	shl.b64 	%rd5, %rd4, 2;
	add.s64 	%rd37, %rd2, %rd5;
	mul.wide.u32 	%rd6, %r4, 128;
	add.s64 	%rd103, %rd37, %rd6;
	mov.u32 	%r71, %r72;
$L__BB3_2:
	.pragma "nounroll";
	// begin inline asm
	prefetch.global.L2 [%rd103];
	// end inline asm
	add.s32 	%r71, %r71, 16384;
	add.s64 	%rd103, %rd103, 16384;
	setp.lt.s32 	%p2, %r71, %r3;
	@%p2 bra 	$L__BB3_2;
	add.s64 	%rd39, %rd3, %rd5;
	add.s64 	%rd104, %rd39, %rd6;
$L__BB3_4:
	.pragma "nounroll";
	// begin inline asm
	prefetch.global.L2 [%rd104];
	// end inline asm
	add.s32 	%r72, %r72, 16384;
	add.s64 	%rd104, %rd104, 16384;
	setp.lt.s32 	%p3, %r72, %r3;
	@%p3 bra 	$L__BB3_4;
$L__BB3_5:
	shl.b64 	%rd105, %rd4, 2;
	add.s64 	%rd13, %rd2, %rd105;
	add.s64 	%rd14, %rd3, %rd105;
	add.s64 	%rd15, %rd1, %rd105;
	setp.eq.s32 	%p4, %r1, %r2;
	@%p4 bra 	$L__BB3_47;
	setp.lt.s32 	%p5, %r49, 1;
	@%p5 bra 	$L__BB3_60;
	and.b32  	%r10, %r49, 7;
	setp.lt.u32 	%p6, %r49, 8;
	mov.b32 	%r81, 0;
	@%p6 bra 	$L__BB3_26;
	and.b32  	%r81, %r49, 2147483640;
	mov.b32 	%r75, 0;
$L__BB3_9:
	.pragma "nounroll";
	shl.b32 	%r53, %r75, 7;
	add.s32 	%r21, %r53, %r4;
	setp.ge.s32 	%p7, %r21, %r2;
	@%p7 bra 	$L__BB3_11;
	mul.wide.u32 	%rd42, %r21, 4;
	add.s64 	%rd43, %rd13, %rd42;
	add.s64 	%rd44, %rd14, %rd42;
	ld.global.f32 	%f1, [%rd43];
	ld.global.f32 	%f2, [%rd44];
	sub.f32 	%f3, %f1, %f2;
	add.s64 	%rd45, %rd15, %rd42;
	st.global.f32 	[%rd45], %f3;
$L__BB3_11:
	add.s32 	%r54, %r21, 128;
	setp.ge.s32 	%p8, %r54, %r2;
	mul.wide.s32 	%rd46, %r54, 4;
	add.s64 	%rd23, %rd13, %rd46;
	add.s64 	%rd24, %rd14, %rd46;
	add.s64 	%rd25, %rd15, %rd46;
	@%p8 bra 	$L__BB3_13;
	ld.global.f32 	%f4, [%rd23];
	ld.global.f32 	%f5, [%rd24];
	sub.f32 	%f6, %f4, %f5;
	st.global.f32 	[%rd25], %f6;
$L__BB3_13:
	add.s32 	%r55, %r21, 256;
	setp.ge.s32 	%p9, %r55, %r2;
	@%p9 bra 	$L__BB3_15;
	ld.global.f32 	%f7, [%rd23+512];
	ld.global.f32 	%f8, [%rd24+512];
	sub.f32 	%f9, %f7, %f8;
	st.global.f32 	[%rd25+512], %f9;
$L__BB3_15:
	add.s32 	%r56, %r21, 384;
	setp.ge.s32 	%p10, %r56, %r2;
	@%p10 bra 	$L__BB3_17;
	ld.global.f32 	%f10, [%rd23+1024];
	ld.global.f32 	%f11, [%rd24+1024];
	sub.f32 	%f12, %f10, %f11;
	st.global.f32 	[%rd25+1024], %f12;
$L__BB3_17:
	add.s32 	%r57, %r21, 512;
	setp.ge.s32 	%p11, %r57, %r2;
	@%p11 bra 	$L__BB3_19;
	ld.global.f32 	%f13, [%rd23+1536];
	ld.global.f32 	%f14, [%rd24+1536];
	sub.f32 	%f15, %f13, %f14;
	st.global.f32 	[%rd25+1536], %f15;
$L__BB3_19:
	add.s32 	%r58, %r21, 640;
	setp.ge.s32 	%p12, %r58, %r2;
	@%p12 bra 	$L__BB3_21;
	ld.global.f32 	%f16, [%rd23+2048];
	ld.global.f32 	%f17, [%rd24+2048];
	sub.f32 	%f18, %f16, %f17;
	st.global.f32 	[%rd25+2048], %f18;
$L__BB3_21:
	add.s32 	%r59, %r21, 768;
	setp.ge.s32 	%p13, %r59, %r2;
	@%p13 bra 	$L__BB3_23;
	ld.global.f32 	%f19, [%rd23+2560];
	ld.global.f32 	%f20, [%rd24+2560];
	sub.f32 	%f21, %f19, %f20;
	st.global.f32 	[%rd25+2560], %f21;
$L__BB3_23:
	add.s32 	%r60, %r21, 896;
	setp.ge.s32 	%p14, %r60, %r2;
	@%p14 bra 	$L__BB3_25;
	ld.global.f32 	%f22, [%rd23+3072];
	ld.global.f32 	%f23, [%rd24+3072];
	sub.f32 	%f24, %f22, %f23;
	st.global.f32 	[%rd25+3072], %f24;
$L__BB3_25:
	add.s32 	%r75, %r75, 8;
	setp.eq.s32 	%p15, %r75, %r81;
	@%p15 bra 	$L__BB3_26;
	bra.uni 	$L__BB3_9;
$L__BB3_26:
	setp.eq.s32 	%p16, %r10, 0;
	@%p16 bra 	$L__BB3_60;
	and.b32  	%r37, %r49, 3;
	setp.lt.u32 	%p17, %r10, 4;
	@%p17 bra 	$L__BB3_37;
	shl.b32 	%r61, %r81, 7;
	add.s32 	%r38, %r61, %r4;
	setp.ge.s32 	%p18, %r38, %r2;
	@%p18 bra 	$L__BB3_30;
	mul.wide.s32 	%rd47, %r38, 4;
	add.s64 	%rd48, %rd13, %rd47;
	add.s64 	%rd49, %rd14, %rd47;
	ld.global.f32 	%f25, [%rd48];
	ld.global.f32 	%f26, [%rd49];
	sub.f32 	%f27, %f25, %f26;
	add.s64 	%rd50, %rd15, %rd47;
	st.global.f32 	[%rd50], %f27;
$L__BB3_30:
	add.s32 	%r39, %r38, 128;
	setp.ge.s32 	%p19, %r39, %r2;
	@%p19 bra 	$L__BB3_32;
	mul.wide.s32 	%rd51, %r39, 4;
	add.s64 	%rd52, %rd13, %rd51;
	add.s64 	%rd53, %rd14, %rd51;
	ld.global.f32 	%f28, [%rd52];
	ld.global.f32 	%f29, [%rd53];
	sub.f32 	%f30, %f28, %f29;
	add.s64 	%rd54, %rd15, %rd51;
	st.global.f32 	[%rd54], %f30;
$L__BB3_32:
	add.s32 	%r40, %r38, 256;
	setp.ge.s32 	%p20, %r40, %r2;
	@%p20 bra 	$L__BB3_34;
	mul.wide.s32 	%rd55, %r40, 4;
	add.s64 	%rd56, %rd13, %rd55;
	add.s64 	%rd57, %rd14, %rd55;
	ld.global.f32 	%f31, [%rd56];
	ld.global.f32 	%f32, [%rd57];
	sub.f32 	%f33, %f31, %f32;
	add.s64 	%rd58, %rd15, %rd55;
	st.global.f32 	[%rd58], %f33;
$L__BB3_34:
	add.s32 	%r41, %r38, 384;
	setp.ge.s32 	%p21, %r41, %r2;
	@%p21 bra 	$L__BB3_36;
	mul.wide.s32 	%rd59, %r41, 4;
	add.s64 	%rd60, %rd13, %rd59;
	add.s64 	%rd61, %rd14, %rd59;
	ld.global.f32 	%f34, [%rd60];
	ld.global.f32 	%f35, [%rd61];
	sub.f32 	%f36, %f34, %f35;
	add.s64 	%rd62, %rd15, %rd59;
	st.global.f32 	[%rd62], %f36;
$L__BB3_36:
	add.s32 	%r81, %r81, 4;
$L__BB3_37:
	setp.eq.s32 	%p22, %r37, 0;
	@%p22 bra 	$L__BB3_60;
	setp.eq.s32 	%p23, %r37, 1;
	@%p23 bra 	$L__BB3_44;
	shl.b32 	%r62, %r81, 7;
	add.s32 	%r44, %r62, %r4;
	setp.ge.s32 	%p24, %r44, %r2;
	@%p24 bra 	$L__BB3_41;
	mul.wide.s32 	%rd63, %r44, 4;
	add.s64 	%rd64, %rd13, %rd63;
	add.s64 	%rd65, %rd14, %rd63;
	ld.global.f32 	%f37, [%rd64];
	ld.global.f32 	%f38, [%rd65];
	sub.f32 	%f39, %f37, %f38;
	add.s64 	%rd66, %rd15, %rd63;
	st.global.f32 	[%rd66], %f39;
$L__BB3_41:
	add.s32 	%r45, %r44, 128;
	setp.ge.s32 	%p25, %r45, %r2;
	@%p25 bra 	$L__BB3_43;
	mul.wide.s32 	%rd67, %r45, 4;
	add.s64 	%rd68, %rd13, %rd67;
	add.s64 	%rd69, %rd14, %rd67;
	ld.global.f32 	%f40, [%rd68];
	ld.global.f32 	%f41, [%rd69];
	sub.f32 	%f42, %f40, %f41;
	add.s64 	%rd70, %rd15, %rd67;
	st.global.f32 	[%rd70], %f42;
$L__BB3_43:
	add.s32 	%r81, %r81, 2;
$L__BB3_44:
	and.b32  	%r63, %r49, 1;
	setp.eq.b32 	%p26, %r63, 1;
	not.pred 	%p27, %p26;
	@%p27 bra 	$L__BB3_60;
	shl.b32 	%r64, %r81, 7;
	add.s32 	%r48, %r64, %r4;
	setp.ge.s32 	%p28, %r48, %r2;
	@%p28 bra 	$L__BB3_60;
	mul.wide.s32 	%rd71, %r48, 4;
	add.s64 	%rd72, %rd13, %rd71;
	add.s64 	%rd73, %rd14, %rd71;
	ld.global.f32 	%f43, [%rd72];
	ld.global.f32 	%f44, [%rd73];
	sub.f32 	%f45, %f43, %f44;
	add.s64 	%rd74, %rd15, %rd71;
	st.global.f32 	[%rd74], %f45;
	bra.uni 	$L__BB3_60;
$L__BB3_47:
	setp.lt.s32 	%p29, %r49, 1;
	@%p29 bra 	$L__BB3_60;
	and.b32  	%r12, %r49, 15;
	setp.lt.u32 	%p30, %r49, 16;
	mov.b32 	%r77, 0;
	@%p30 bra 	$L__BB3_51;
	and.b32  	%r77, %r49, 2147483632;
	neg.s32 	%r74, %r77;
	add.s64 	%rd75, %rd105, %rd1;
	add.s32 	%r73, %r4, 1152;
	add.s64 	%rd17, %rd75, 1536;
	mul.wide.u32 	%rd76, %r4, 4;
	add.s64 	%rd77, %rd76, %rd2;
	add.s64 	%rd18, %rd77, 4096;
	add.s64 	%rd78, %rd76, 2048;
	add.s64 	%rd19, %rd3, %rd78;
	add.s64 	%rd20, %rd1, %rd78;
$L__BB3_50:
	.pragma "nounroll";
	mul.wide.s32 	%rd79, %r73, 4;
	shl.b64 	%rd80, %rd4, 2;
	add.s64 	%rd81, %rd80, 1536;
	add.s64 	%rd82, %rd2, %rd81;
	add.s64 	%rd83, %rd82, %rd79;
	add.s64 	%rd84, %rd3, %rd81;
	add.s64 	%rd85, %rd84, %rd79;
	add.s64 	%rd86, %rd17, %rd79;
	add.s64 	%rd87, %rd18, %rd105;
	add.s64 	%rd88, %rd19, %rd105;
	ld.global.f32 	%f46, [%rd87+-4096];
	ld.global.f32 	%f47, [%rd88+-2048];
	sub.f32 	%f48, %f46, %f47;
	add.s64 	%rd89, %rd20, %rd105;
	st.global.f32 	[%rd89+-2048], %f48;
	ld.global.f32 	%f49, [%rd87+-3584];
	ld.global.f32 	%f50, [%rd88+-1536];
	sub.f32 	%f51, %f49, %f50;
	st.global.f32 	[%rd89+-1536], %f51;
	ld.global.f32 	%f52, [%rd87+-3072];
	ld.global.f32 	%f53, [%rd88+-1024];
	sub.f32 	%f54, %f52, %f53;
	st.global.f32 	[%rd89+-1024], %f54;
	ld.global.f32 	%f55, [%rd87+-2560];
	ld.global.f32 	%f56, [%rd88+-512];
	sub.f32 	%f57, %f55, %f56;
	st.global.f32 	[%rd89+-512], %f57;
	ld.global.f32 	%f58, [%rd87+-2048];
	ld.global.f32 	%f59, [%rd88];
	sub.f32 	%f60, %f58, %f59;
	st.global.f32 	[%rd89], %f60;
	ld.global.f32 	%f61, [%rd87+-1536];
	ld.global.f32 	%f62, [%rd88+512];
	sub.f32 	%f63, %f61, %f62;
	st.global.f32 	[%rd89+512], %f63;
	ld.global.f32 	%f64, [%rd87+-1024];
	ld.global.f32 	%f65, [%rd88+1024];
	sub.f32 	%f66, %f64, %f65;
	st.global.f32 	[%rd89+1024], %f66;
	ld.global.f32 	%f67, [%rd87+-512];
	ld.global.f32 	%f68, [%rd88+1536];
	sub.f32 	%f69, %f67, %f68;
	st.global.f32 	[%rd89+1536], %f69;
	ld.global.f32 	%f70, [%rd87];
	ld.global.f32 	%f71, [%rd88+2048];
	sub.f32 	%f72, %f70, %f71;
	st.global.f32 	[%rd89+2048], %f72;
	ld.global.f32 	%f73, [%rd83+-1536];
	ld.global.f32 	%f74, [%rd85+-1536];
	sub.f32 	%f75, %f73, %f74;
	st.global.f32 	[%rd86+-1536], %f75;
	ld.global.f32 	%f76, [%rd83+-1024];
	ld.global.f32 	%f77, [%rd85+-1024];
	sub.f32 	%f78, %f76, %f77;
	st.global.f32 	[%rd86+-1024], %f78;
	ld.global.f32 	%f79, [%rd83+-512];
	ld.global.f32 	%f80, [%rd85+-512];
	sub.f32 	%f81, %f79, %f80;
	st.global.f32 	[%rd86+-512], %f81;
	ld.global.f32 	%f82, [%rd83];
	ld.global.f32 	%f83, [%rd85];
	sub.f32 	%f84, %f82, %f83;
	st.global.f32 	[%rd86], %f84;
	ld.global.f32 	%f85, [%rd83+512];
	ld.global.f32 	%f86, [%rd85+512];
	sub.f32 	%f87, %f85, %f86;
	st.global.f32 	[%rd86+512], %f87;
	ld.global.f32 	%f88, [%rd83+1024];
	ld.global.f32 	%f89, [%rd85+1024];
	sub.f32 	%f90, %f88, %f89;
	st.global.f32 	[%rd86+1024], %f90;
	ld.global.f32 	%f91, [%rd83+1536];
	ld.global.f32 	%f92, [%rd85+1536];
	sub.f32 	%f93, %f91, %f92;
	st.global.f32 	[%rd86+1536], %f93;
	add.s32 	%r74, %r74, 16;
	add.s32 	%r73, %r73, 2048;
	add.s64 	%rd105, %rd105, 8192;
	setp.eq.s32 	%p31, %r74, 0;
	@%p31 bra 	$L__BB3_51;
	bra.uni 	$L__BB3_50;
$L__BB3_51:
	setp.eq.s32 	%p32, %r12, 0;
	@%p32 bra 	$L__BB3_60;
	and.b32  	%r24, %r49, 7;
	setp.lt.u32 	%p33, %r12, 8;
	@%p33 bra 	$L__BB3_54;
	shl.b32 	%r66, %r77, 7;
	add.s32 	%r67, %r66, %r4;
	mul.wide.s32 	%rd90, %r67, 4;
	add.s64 	%rd91, %rd13, %rd90;
	add.s64 	%rd92, %rd14, %rd90;
	ld.global.f32 	%f94, [%rd91];
	ld.global.f32 	%f95, [%rd92];
	sub.f32 	%f96, %f94, %f95;
	add.s64 	%rd93, %rd15, %rd90;
	st.global.f32 	[%rd93], %f96;
	ld.global.f32 	%f97, [%rd91+512];
	ld.global.f32 	%f98, [%rd92+512];
	sub.f32 	%f99, %f97, %f98;
	st.global.f32 	[%rd93+512], %f99;
	ld.global.f32 	%f100, [%rd91+1024];
	ld.global.f32 	%f101, [%rd92+1024];
	sub.f32 	%f102, %f100, %f101;
	st.global.f32 	[%rd93+1024], %f102;
	ld.global.f32 	%f103, [%rd91+1536];
	ld.global.f32 	%f104, [%rd92+1536];
	sub.f32 	%f105, %f103, %f104;
	st.global.f32 	[%rd93+1536], %f105;
	ld.global.f32 	%f106, [%rd91+2048];
	ld.global.f32 	%f107, [%rd92+2048];
	sub.f32 	%f108, %f106, %f107;
	st.global.f32 	[%rd93+2048], %f108;
	ld.global.f32 	%f109, [%rd91+2560];
	ld.global.f32 	%f110, [%rd92+2560];
	sub.f32 	%f111, %f109, %f110;
	st.global.f32 	[%rd93+2560], %f111;
	ld.global.f32 	%f112, [%rd91+3072];
	ld.global.f32 	%f113, [%rd92+3072];
	sub.f32 	%f114, %f112, %f113;
	st.global.f32 	[%rd93+3072], %f114;
	ld.global.f32 	%f115, [%rd91+3584];
	ld.global.f32 	%f116, [%rd92+3584];
	sub.f32 	%f117, %f115, %f116;
	st.global.f32 	[%rd93+3584], %f117;
	add.s32 	%r77, %r77, 8;
$L__BB3_54:
	setp.eq.s32 	%p34, %r24, 0;
	@%p34 bra 	$L__BB3_60;
	and.b32  	%r27, %r49, 3;
	setp.lt.u32 	%p35, %r24, 4;
	@%p35 bra 	$L__BB3_57;
	shl.b32 	%r68, %r77, 7;
	add.s32 	%r69, %r68, %r4;
	mul.wide.s32 	%rd94, %r69, 4;
	add.s64 	%rd95, %rd13, %rd94;
	add.s64 	%rd96, %rd14, %rd94;
	ld.global.f32 	%f118, [%rd95];
	ld.global.f32 	%f119, [%rd96];
	sub.f32 	%f120, %f118, %f119;
	add.s64 	%rd97, %rd15, %rd94;
	st.global.f32 	[%rd97], %f120;
	ld.global.f32 	%f121, [%rd95+512];
	ld.global.f32 	%f122, [%rd96+512];
	sub.f32 	%f123, %f121, %f122;
	st.global.f32 	[%rd97+512], %f123;
	ld.global.f32 	%f124, [%rd95+1024];
	ld.global.f32 	%f125, [%rd96+1024];
	sub.f32 	%f126, %f124, %f125;
	st.global.f32 	[%rd97+1024], %f126;
	ld.global.f32 	%f127, [%rd95+1536];
	ld.global.f32 	%f128, [%rd96+1536];
	sub.f32 	%f129, %f127, %f128;
	st.global.f32 	[%rd97+1536], %f129;
	add.s32 	%r77, %r77, 4;
$L__BB3_57:
	setp.eq.s32 	%p36, %r27, 0;
	@%p36 bra 	$L__BB3_60;
	shl.b64 	%rd98, %rd4, 2;
	add.s64 	%rd26, %rd1, %rd98;
	shl.b32 	%r70, %r77, 7;
	add.s32 	%r80, %r4, %r70;
	add.s64 	%rd27, %rd3, %rd98;
	add.s64 	%rd28, %rd2, %rd98;
	neg.s32 	%r79, %r27;
$L__BB3_59:
	.pragma "nounroll";
	mul.wide.s32 	%rd99, %r80, 4;
	add.s64 	%rd100, %rd26, %rd99;
	add.s64 	%rd101, %rd27, %rd99;
	add.s64 	%rd102, %rd28, %rd99;
	ld.global.f32 	%f130, [%rd102];
	ld.global.f32 	%f131, [%rd101];
	sub.f32 	%f132, %f130, %f131;
	st.global.f32 	[%rd100], %f132;
	add.s32 	%r80, %r80, 128;
	add.s32 	%r79, %r79, 1;
	setp.eq.s32 	%p37, %r79, 0;
	@%p37 bra 	$L__BB3_60;
	bra.uni 	$L__BB3_59;
$L__BB3_60:
	ret;

}


// ===== COMPILED SASS (sm_100) =====

	.target	sm_100

	.elftype	@"ET_EXEC"


//--------------------- .note.nv.tkinfo           --------------------------
	.section	.note.nv.tkinfo,"",@"SHT_NOTE"
	.sectionflags	@"SHF_NOTE_NV_TKINFO"
	.tkinfo
        /*0018*/ 	.word	0x00000002
        /*0030*/ 	.string	""
        /*0030*/ 	.string	"ptxas"
        /*0030*/ 	.string	"Cuda compilation tools, release 13.0, V13.0.88"
        /*0030*/ 	.string	"Build cuda_13.0.r13.0/compiler.36424714_0"
        /*0030*/ 	.string	"-arch sm_100 -m 64 "



//--------------------- .note.nv.cuinfo           --------------------------
	.section	.note.nv.cuinfo,"",@"SHT_NOTE"
	.sectionflags	@"SHF_NOTE_NV_CUINFO"
        /*0018*/ 	.short	0x0002
        /*001a*/ 	.short	0x0064
        /*001c*/ 	.short	0x0082
	.zero		2


//--------------------- .nv.info                  --------------------------
	.section	.nv.info,"",@"SHT_CUDA_INFO"
	.align	4


	//----- nvinfo : EIATTR_REGCOUNT
	.align		4
        /*0000*/ 	.byte	0x04, 0x2f
        /*0002*/ 	.short	(.L_44 - .L_43)
	.align		4
.L_43:
        /*0004*/ 	.word	index@(_ZN3cub18CUB_300001_SM_10006detail11EmptyKernelIvEEvv)
        /*0008*/ 	.word	0x00000004


	//----- nvinfo : EIATTR_FRAME_SIZE
	.align		4
.L_44:
        /*000c*/ 	.byte	0x04, 0x11
        /*000e*/ 	.short	(.L_46 - .L_45)
	.align		4
.L_45:
        /*0010*/ 	.word	index@(_ZN3cub18CUB_300001_SM_10006detail11EmptyKernelIvEEvv)
        /*0014*/ 	.word	0x00000000


	//----- nvinfo : EIATTR_REGCOUNT
	.align		4
.L_46:
        /*0018*/ 	.byte	0x04, 0x2f
        /*001a*/ 	.short	(.L_48 - .L_47)
	.align		4
.L_47:
        /*001c*/ 	.word	index@(_ZN3cub18CUB_300001_SM_10006detail8for_each13static_kernelINS2_12policy_hub_t12policy_500_tEmN6thrust24THRUST_300001_SM_1000_NS8cuda_cub20__uninitialized_fill7functorINS7_10device_ptrIfEEfEEEEvT0_T1_)
        /*0020*/ 	.word	0x00000008


	//----- nvinfo : EIATTR_FRAME_SIZE
	.align		4
.L_48:
        /*0024*/ 	.byte	0x04, 0x11
        /*0026*/ 	.short	(.L_50 - .L_49)
	.align		4
.L_49:
        /*0028*/ 	.word	index@(_ZN3cub18CUB_300001_SM_10006detail8for_each13static_kernelINS2_12policy_hub_t12policy_500_tEmN6thrust24THRUST_300001_SM_1000_NS8cuda_cub20__uninitialized_fill7functorINS7_10device_ptrIfEEfEEEEvT0_T1_)
        /*002c*/ 	.word	0x00000000


	//----- nvinfo : EIATTR_REGCOUNT
	.align		4
.L_50:
        /*0030*/ 	.byte	0x04, 0x2f
        /*0032*/ 	.short	(.L_52 - .L_51)
	.align		4
.L_51:
        /*0034*/ 	.word	index@(_ZN3cub18CUB_300001_SM_10006detail9transform16transform_kernelINS2_10policy_hubILb1EN4cuda3std3__45tupleIJN6thrust24THRUST_300001_SM_1000_NS6detail15normal_iteratorINSA_10device_ptrIfEEEESF_EEEE10policy1000Ei18daily_gain_functorSF_JPfSK_EEEvT0_iT1_T2_DpNS2_10kernel_argIT3_EE)
        /*0038*/ 	.word	0x00000020


	//----- nvinfo : EIATTR_FRAME_SIZE
	.align		4
.L_52:
        /*003c*/ 	.byte	0x04, 0x11
        /*003e*/ 	.short	(.L_54 - .L_53)
	.align		4
.L_53:
        /*0040*/ 	.word	index@(_ZN3cub18CUB_300001_SM_10006detail9transform16transform_kernelINS2_10policy_hubILb1EN4cuda3std3__45tupleIJN6thrust24THRUST_300001_SM_1000_NS6detail15normal_iteratorINSA_10device_ptrIfEEEESF_EEEE10policy1000Ei18daily_gain_functorSF_JPfSK_EEEvT0_iT1_T2_DpNS2_10kernel_argIT3_EE)
        /*0044*/ 	.word	0x00000000


	//----- nvinfo : EIATTR_REGCOUNT
	.align		4
.L_54:
        /*0048*/ 	.byte	0x04, 0x2f
        /*004a*/ 	.short	(.L_56 - .L_55)
	.align		4
.L_55:
        /*004c*/ 	.word	index@(_ZN3cub18CUB_300001_SM_10006detail9transform16transform_kernelINS2_10policy_hubILb1EN4cuda3std3__45tupleIJN6thrust24THRUST_300001_SM_1000_NS6detail15normal_iteratorINSA_10device_ptrIfEEEESF_EEEE10policy1000El18daily_gain_functorSF_JPfSK_EEEvT0_iT1_T2_DpNS2_10kernel_argIT3_EE)
        /*0050*/ 	.word	0x00000020


	//----- nvinfo : EIATTR_FRAME_SIZE
	.align		4
.L_56:
        /*0054*/ 	.byte	0x04, 0x11
        /*0056*/ 	.short	(.L_58 - .L_57)
	.align		4
.L_57:
        /*0058*/ 	.word	index@(_ZN3cub18CUB_300001_SM_10006detail9transform16transform_kernelINS2_10policy_hubILb1EN4cuda3std3__45tupleIJN6thrust24THRUST_300001_SM_1000_NS6detail15normal_iteratorINSA_10device_ptrIfEEEESF_EEEE10policy1000El18daily_gain_functorSF_JPfSK_EEEvT0_iT1_T2_DpNS2_10kernel_argIT3_EE)
        /*005c*/ 	.word	0x00000000


	//----- nvinfo : EIATTR_MIN_STACK_SIZE
	.align		4
.L_58:
        /*0060*/ 	.byte	0x04, 0x12
        /*0062*/ 	.short	(.L_60 - .L_59)
	.align		4
.L_59:
        /*0064*/ 	.word	index@(_ZN3cub18CUB_300001_SM_10006detail9transform16transform_kernelINS2_10policy_hubILb1EN4cuda3std3__45tupleIJN6thrust24THRUST_300001_SM_1000_NS6detail15normal_iteratorINSA_10device_ptrIfEEEESF_EEEE10policy1000El18daily_gain_functorSF_JPfSK_EEEvT0_iT1_T2_DpNS2_10kernel_argIT3_EE)
        /*0068*/ 	.word	0x00000000


	//----- nvinfo : EIATTR_MIN_STACK_SIZE
	.align		4
.L_60:
        /*006c*/ 	.byte	0x04, 0x12
        /*006e*/ 	.short	(.L_62 - .L_61)
	.align		4
.L_61:
        /*0070*/ 	.word	index@(_ZN3cub18CUB_300001_SM_10006detail9transform16transform_kernelINS2_10policy_hubILb1EN4cuda3std3__45tupleIJN6thrust24THRUST_300001_SM_1000_NS6detail15normal_iteratorINSA_10device_ptrIfEEEESF_EEEE10policy1000Ei18daily_gain_functorSF_JPfSK_EEEvT0_iT1_T2_DpNS2_10kernel_argIT3_EE)
        /*0074*/ 	.word	0x00000000


	//----- nvinfo : EIATTR_MIN_STACK_SIZE
	.align		4
.L_62:
        /*0078*/ 	.byte	0x04, 0x12
        /*007a*/ 	.short	(.L_64 - .L_63)
	.align		4
.L_63:
        /*007c*/ 	.word	index@(_ZN3cub18CUB_300001_SM_10006detail8for_each13static_kernelINS2_12policy_hub_t12policy_500_tEmN6thrust24THRUST_300001_SM_1000_NS8cuda_cub20__uninitialized_fill7functorINS7_10device_ptrIfEEfEEEEvT0_T1_)
        /*0080*/ 	.word	0x00000000


	//----- nvinfo : EIATTR_MIN_STACK_SIZE
	.align		4
.L_64:
        /*0084*/ 	.byte	0x04, 0x12
        /*0086*/ 	.short	(.L_66 - .L_65)
	.align		4
.L_65:
        /*0088*/ 	.word	index@(_ZN3cub18CUB_300001_SM_10006detail11EmptyKernelIvEEvv)
        /*008c*/ 	.word	0x00000000
.L_66:


//--------------------- .nv.compat                --------------------------
	.section	.nv.compat,"",@"SHT_CUDA_COMPAT_INFO"
	.align	4
        /*0000*/ 	.byte	0x02, 0x09, 0x00, 0x00, 0x02, 0x02, 0x01, 0x00, 0x02, 0x05, 0x05, 0x00, 0x03, 0x07, 0x01, 0x01
        /*0010*/ 	.byte	0x02, 0x03, 0x00, 0x00, 0x02, 0x06, 0x01, 0x00, 0x04, 0x0b, 0x08, 0x00, 0x09, 0x00, 0x00, 0x00
        /*0020*/ 	.byte	0x00, 0x00, 0x00, 0x00


//--------------------- .nv.info._ZN3cub18CUB_300001_SM_10006detail9transform16transform_kernelINS2_10policy_hubILb1EN4cuda3std3__45tupleIJN6thrust24THRUST_300001_SM_1000_NS6detail15normal_iteratorINSA_10device_ptrIfEEEESF_EEEE10policy1000El18daily_gain_functorSF_JPfSK_EEEvT0_iT1_T2_DpNS2_10kernel_argIT3_EE --------------------------
	.section	.nv.info._ZN3cub18CUB_300001_SM_10006detail9transform16transform_kernelINS2_10policy_hubILb1EN4cuda3std3__45tupleIJN6thrust24THRUST_300001_SM_1000_NS6detail15normal_iteratorINSA_10device_ptrIfEEEESF_EEEE10policy1000El18daily_gain_functorSF_JPfSK_EEEvT0_iT1_T2_DpNS2_10kernel_argIT3_EE,"",@"SHT_CUDA_INFO"
	.sectionflags	@""
	.align	4


	//----- nvinfo : EIATTR_CUDA_API_VERSION
	.align		4
        /*0000*/ 	.byte	0x04, 0x37
        /*0002*/ 	.short	(.L_68 - .L_67)
.L_67:
        /*0004*/ 	.word	0x00000082


	//----- nvinfo : EIATTR_KPARAM_INFO
	.align		4
.L_68:
        /*0008*/ 	.byte	0x04, 0x17
        /*000a*/ 	.short	(.L_70 - .L_69)
.L_69:
        /*000c*/ 	.word	0x00000000
        /*0010*/ 	.short	0x0005
        /*0012*/ 	.short	0x0028
        /*0014*/ 	.byte	0x00, 0xf0, 0x41, 0x00


	//----- nvinfo : EIATTR_KPARAM_INFO
	.align		4
.L_70:
        /*0018*/ 	.byte	0x04, 0x17
        /*001a*/ 	.short	(.L_72 - .L_71)
.L_71:
        /*001c*/ 	.word	0x00000000
        /*0020*/ 	.short	0x0004
        /*0022*/ 	.short	0x0018
        /*0024*/ 	.byte	0x00, 0xf0, 0x41, 0x00


	//----- nvinfo : EIATTR_KPARAM_INFO
	.align		4
.L_72:
        /*0028*/ 	.byte	0x04, 0x17
        /*002a*/ 	.short	(.L_74 - .L_73)
.L_73:
        /*002c*/ 	.word	0x00000000
        /*0030*/ 	.short	0x0003
        /*0032*/ 	.short	0x0010
        /*0034*/ 	.byte	0x00, 0xf0, 0x21, 0x00


	//----- nvinfo : EIATTR_KPARAM_INFO
	.align		4
.L_74:
        /*0038*/ 	.byte	0x04, 0x17
        /*003a*/ 	.short	(.L_76 - .L_75)
.L_75:
        /*003c*/ 	.word	0x00000000
        /*0040*/ 	.short	0x0002
        /*0042*/ 	.short	0x000c
        /*0044*/ 	.byte	0x00, 0xf0, 0x05, 0x00


	//----- nvinfo : EIATTR_KPARAM_INFO
	.align		4
.L_76:
        /*0048*/ 	.byte	0x04, 0x17
        /*004a*/ 	.short	(.L_78 - .L_77)
.L_77:
        /*004c*/ 	.word	0x00000000
        /*0050*/ 	.short	0x0001
        /*0052*/ 	.short	0x0008
        /*0054*/ 	.byte	0x00, 0xf0, 0x11, 0x00


	//----- nvinfo : EIATTR_KPARAM_INFO
	.align		4
.L_78:
        /*0058*/ 	.byte	0x04, 0x17
        /*005a*/ 	.short	(.L_80 - .L_79)
.L_79:
        /*005c*/ 	.word	0x00000000
        /*0060*/ 	.short	0x0000
        /*0062*/ 	.short	0x0000
        /*0064*/ 	.byte	0x00, 0xf0, 0x21, 0x00


	//----- nvinfo : EIATTR_SPARSE_MMA_MASK
	.align		4
.L_80:
        /*0068*/ 	.byte	0x03, 0x50
        /*006a*/ 	.short	0x0000


	//----- nvinfo : EIATTR_MAXREG_COUNT
	.align		4
        /*006c*/ 	.byte	0x03, 0x1b
        /*006e*/ 	.short	0x00ff


	//----- nvinfo : EIATTR_MERCURY_ISA_VERSION
	.align		4
        /*0070*/ 	.byte	0x03, 0x5f
        /*0072*/ 	.short	0x0101


	//----- nvinfo : EIATTR_VRC_CTA_INIT_COUNT
	.align		4
        /*0074*/ 	.byte	0x02, 0x4a
	.zero		1
	.zero		1


	//----- nvinfo : EIATTR_EXIT_INSTR_OFFSETS
	.align		4
        /*0078*/ 	.byte	0x04, 0x1c
        /*007a*/ 	.short	(.L_82 - .L_81)


	//   ....[0]....
.L_81:
        /*007c*/ 	.word	0x00000460


	//   ....[1]....
        /*0080*/ 	.word	0x00000d40


	//   ....[2]....
        /*0084*/ 	.word	0x00000ff0


	//   ....[3]....
        /*0088*/ 	.word	0x00001170


	//   ....[4]....
        /*008c*/ 	.word	0x000011a0


	//   ....[5]....
        /*0090*/ 	.word	0x00001220


	//   ....[6]....
        /*0094*/ 	.word	0x00001250


	//   ....[7]....
        /*0098*/ 	.word	0x00001950


	//   ....[8]....
        /*009c*/ 	.word	0x00001c10


	//   ....[9]....
        /*00a0*/ 	.word	0x00001dc0


	//   ....[10]....
        /*00a4*/ 	.word	0x00001ef0


	//----- nvinfo : EIATTR_MAX_THREADS
	.align		4
.L_82:
        /*00a8*/ 	.byte	0x04, 0x05
        /*00aa*/ 	.short	(.L_84 - .L_83)
.L_83:
        /*00ac*/ 	.word	0x00000080
        /*00b0*/ 	.word	0x00000001
        /*00b4*/ 	.word	0x00000001


	//----- nvinfo : EIATTR_CRS_STACK_SIZE
	.align		4
.L_84:
        /*00b8*/ 	.byte	0x04, 0x1e
        /*00ba*/ 	.short	(.L_86 - .L_85)
.L_85:
        /*00bc*/ 	.word	0x00000000


	//----- nvinfo : EIATTR_CBANK_PARAM_SIZE
	.align		4
.L_86:
        /*00c0*/ 	.byte	0x03, 0x19
        /*00c2*/ 	.short	0x0038


	//----- nvinfo : EIATTR_PARAM_CBANK
	.align		4
        /*00c4*/ 	.byte	0x04, 0x0a
        /*00c6*/ 	.short	(.L_88 - .L_87)
	.align		4
.L_87:
        /*00c8*/ 	.word	index@(.nv.constant0._ZN3cub18CUB_300001_SM_10006detail9transform16transform_kernelINS2_10policy_hubILb1EN4cuda3std3__45tupleIJN6thrust24THRUST_300001_SM_1000_NS6detail15normal_iteratorINSA_10device_ptrIfEEEESF_EEEE10policy1000El18daily_gain_functorSF_JPfSK_EEEvT0_iT1_T2_DpNS2_10kernel_argIT3_EE)
        /*00cc*/ 	.short	0x0380
        /*00ce*/ 	.short	0x0038


	//----- nvinfo : EIATTR_SW_WAR
	.align		4
.L_88:
        /*00d0*/ 	.byte	0x04, 0x36
        /*00d2*/ 	.short	(.L_90 - .L_89)
.L_89:
        /*00d4*/ 	.word	0x00000008
.L_90:


//--------------------- .nv.info._ZN3cub18CUB_300001_SM_10006detail9transform16transform_kernelINS2_10policy_hubILb1EN4cuda3std3__45tupleIJN6thrust24THRUST_300001_SM_1000_NS6detail15normal_iteratorINSA_10device_ptrIfEEEESF_EEEE10policy1000Ei18daily_gain_functorSF_JPfSK_EEEvT0_iT1_T2_DpNS2_10kernel_argIT3_EE --------------------------
	.section	.nv.info._ZN3cub18CUB_300001_SM_10006detail9transform16transform_kernelINS2_10policy_hubILb1EN4cuda3std3__45tupleIJN6thrust24THRUST_300001_SM_1000_NS6detail15normal_iteratorINSA_10device_ptrIfEEEESF_EEEE10policy1000Ei18daily_gain_functorSF_JPfSK_EEEvT0_iT1_T2_DpNS2_10kernel_argIT3_EE,"",@"SHT_CUDA_INFO"
	.sectionflags	@""
	.align	4


	//----- nvinfo : EIATTR_CUDA_API_VERSION
	.align		4
        /*0000*/ 	.byte	0x04, 0x37
        /*0002*/ 	.short	(.L_92 - .L_91)
.L_91:
        /*0004*/ 	.word	0x00000082


	//----- nvinfo : EIATTR_KPARAM_INFO
	.align		4
.L_92:
        /*0008*/ 	.byte	0x04, 0x17
        /*000a*/ 	.short	(.L_94 - .L_93)
.L_93:
        /*000c*/ 	.word	0x00000000
        /*0010*/ 	.short	0x0005
        /*0012*/ 	.short	0x0028
        /*0014*/ 	.byte	0x00, 0xf0, 0x41, 0x00


	//----- nvinfo : EIATTR_KPARAM_INFO
	.align		4
.L_94:
        /*0018*/ 	.byte	0x04, 0x17
        /*001a*/ 	.short	(.L_96 - .L_95)
.L_95:
        /*001c*/ 	.word	0x00000000
        /*0020*/ 	.short	0x0004
        /*0022*/ 	.short	0x0018
        /*0024*/ 	.byte	0x00, 0xf0, 0x41, 0x00


	//----- nvinfo : EIATTR_KPARAM_INFO
	.align		4
.L_96:
        /*0028*/ 	.byte	0x04, 0x17
        /*002a*/ 	.short	(.L_98 - .L_97)
.L_97:
        /*002c*/ 	.word	0x00000000
        /*0030*/ 	.short	0x0003
        /*0032*/ 	.short	0x0010
        /*0034*/ 	.byte	0x00, 0xf0, 0x21, 0x00


	//----- nvinfo : EIATTR_KPARAM_INFO
	.align		4
.L_98:
        /*0038*/ 	.byte	0x04, 0x17
        /*003a*/ 	.short	(.L_100 - .L_99)
.L_99:
        /*003c*/ 	.word	0x00000000
        /*0040*/ 	.short	0x0002
        /*0042*/ 	.short	0x0008
        /*0044*/ 	.byte	0x00, 0xf0, 0x05, 0x00


	//----- nvinfo : EIATTR_KPARAM_INFO
	.align		4
.L_100:
        /*0048*/ 	.byte	0x04, 0x17
        /*004a*/ 	.short	(.L_102 - .L_101)
.L_101:
        /*004c*/ 	.word	0x00000000
        /*0050*/ 	.short	0x0001
        /*0052*/ 	.short	0x0004
        /*0054*/ 	.byte	0x00, 0xf0, 0x11, 0x00


	//----- nvinfo : EIATTR_KPARAM_INFO
	.align		4
.L_102:
        /*0058*/ 	.byte	0x04, 0x17
        /*005a*/ 	.short	(.L_104 - .L_103)
.L_103:
        /*005c*/ 	.word	0x00000000
        /*0060*/ 	.short	0x0000
        /*0062*/ 	.short	0x0000
        /*0064*/ 	.byte	0x00, 0xf0, 0x11, 0x00


	//----- nvinfo : EIATTR_SPARSE_MMA_MASK
	.align		4
.L_104:
        /*0068*/ 	.byte	0x03, 0x50
        /*006a*/ 	.short	0x0000


	//----- nvinfo : EIATTR_MAXREG_COUNT
	.align		4
        /*006c*/ 	.byte	0x03, 0x1b
        /*006e*/ 	.short	0x00ff


	//----- nvinfo : EIATTR_MERCURY_ISA_VERSION
	.align		4
        /*0070*/ 	.byte	0x03, 0x5f
        /*0072*/ 	.short	0x0101


	//----- nvinfo : EIATTR_VRC_CTA_INIT_COUNT
	.align		4
        /*0074*/ 	.byte	0x02, 0x4a
	.zero		1
	.zero		1


	//----- nvinfo : EIATTR_EXIT_INSTR_OFFSETS
	.align		4
        /*0078*/ 	.byte	0x04, 0x1c
        /*007a*/ 	.short	(.L_106 - .L_105)


	//   ....[0]....
.L_105:
        /*007c*/ 	.word	0x000002e0


	//   ....[1]....
        /*0080*/ 	.word	0x00000a00


	//   ....[2]....
        /*0084*/ 	.word	0x00000de0


	//   ....[3]....
        /*0088*/ 	.word	0x00000f90


	//   ....[4]....
        /*008c*/ 	.word	0x00001130


	//   ....[5]....
        /*0090*/ 	.word	0x00001160


	//   ....[6]....
        /*0094*/ 	.word	0x000016e0


	//   ....[7]....
        /*0098*/ 	.word	0x00001990


	//   ....[8]....
        /*009c*/ 	.word	0x00001b10


	//   ....[9]....
        /*00a0*/ 	.word	0x00001b40


	//   ....[10]....
        /*00a4*/ 	.word	0x00001bc0


	//----- nvinfo : EIATTR_MAX_THREADS
	.align		4
.L_106:
        /*00a8*/ 	.byte	0x04, 0x05
        /*00aa*/ 	.short	(.L_108 - .L_107)
.L_107:
        /*00ac*/ 	.word	0x00000080
        /*00b0*/ 	.word	0x00000001
        /*00b4*/ 	.word	0x00000001


	//----- nvinfo : EIATTR_CRS_STACK_SIZE
	.align		4
.L_108:
        /*00b8*/ 	.byte	0x04, 0x1e
        /*00ba*/ 	.short	(.L_110 - .L_109)
.L_109:
        /*00bc*/ 	.word	0x00000000


	//----- nvinfo : EIATTR_CBANK_PARAM_SIZE
	.align		4
.L_110:
        /*00c0*/ 	.byte	0x03, 0x19
        /*00c2*/ 	.short	0x0038


	//----- nvinfo : EIATTR_PARAM_CBANK
	.align		4
        /*00c4*/ 	.byte	0x04, 0x0a
        /*00c6*/ 	.short	(.L_112 - .L_111)
	.align		4
.L_111:
        /*00c8*/ 	.word	index@(.nv.constant0._ZN3cub18CUB_300001_SM_10006detail9transform16transform_kernelINS2_10policy_hubILb1EN4cuda3std3__45tupleIJN6thrust24THRUST_300001_SM_1000_NS6detail15normal_iteratorINSA_10device_ptrIfEEEESF_EEEE10policy1000Ei18daily_gain_functorSF_JPfSK_EEEvT0_iT1_T2_DpNS2_10kernel_argIT3_EE)
        /*00cc*/ 	.short	0x0380
        /*00ce*/ 	.short	0x0038


	//----- nvinfo : EIATTR_SW_WAR
	.align		4
.L_112:
        /*00d0*/ 	.byte	0x04, 0x36
        /*00d2*/ 	.short	(.L_114 - .L_113)
.L_113:
        /*00d4*/ 	.word	0x00000008
.L_114:


//--------------------- .nv.info._ZN3cub18CUB_300001_SM_10006detail8for_each13static_kernelINS2_12policy_hub_t12policy_500_tEmN6thrust24THRUST_300001_SM_1000_NS8cuda_cub20__uninitialized_fill7functorINS7_10device_ptrIfEEfEEEEvT0_T1_ --------------------------
	.section	.nv.info._ZN3cub18CUB_300001_SM_10006detail8for_each13static_kernelINS2_12policy_hub_t12policy_500_tEmN6thrust24THRUST_300001_SM_1000_NS8cuda_cub20__uninitialized_fill7functorINS7_10device_ptrIfEEfEEEEvT0_T1_,"",@"SHT_CUDA_INFO"
	.sectionflags	@""
	.align	4


	//----- nvinfo : EIATTR_CUDA_API_VERSION
	.align		4
        /*0000*/ 	.byte	0x04, 0x37
        /*0002*/ 	.short	(.L_116 - .L_115)
.L_115:
        /*0004*/ 	.word	0x00000082


	//----- nvinfo : EIATTR_KPARAM_INFO
	.align		4
.L_116:
        /*0008*/ 	.byte	0x04, 0x17
        /*000a*/ 	.short	(.L_118 - .L_117)
.L_117:
        /*000c*/ 	.word	0x00000000
        /*0010*/ 	.short	0x0001
        /*0012*/ 	.short	0x0008
        /*0014*/ 	.byte	0x00, 0xf0, 0x41, 0x00


	//----- nvinfo : EIATTR_KPARAM_INFO
	.align		4
.L_118:
        /*0018*/ 	.byte	0x04, 0x17
        /*001a*/ 	.short	(.L_120 - .L_119)
.L_119:
        /*001c*/ 	.word	0x00000000
        /*0020*/ 	.short	0x0000
        /*0022*/ 	.short	0x0000
        /*0024*/ 	.byte	0x00, 0xf0, 0x21, 0x00


	//----- nvinfo : EIATTR_SPARSE_MMA_MASK
	.align		4
.L_120:
        /*0028*/ 	.byte	0x03, 0x50
        /*002a*/ 	.short	0x0000


	//----- nvinfo : EIATTR_MAXREG_COUNT
	.align		4
        /*002c*/ 	.byte	0x03, 0x1b
        /*002e*/ 	.short	0x00ff


	//----- nvinfo : EIATTR_MERCURY_ISA_VERSION
	.align		4
        /*0030*/ 	.byte	0x03, 0x5f
        /*0032*/ 	.short	0x0101


	//----- nvinfo : EIATTR_VRC_CTA_INIT_COUNT
	.align		4
        /*0034*/ 	.byte	0x02, 0x4a
	.zero		1
	.zero		1


	//----- nvinfo : EIATTR_EXIT_INSTR_OFFSETS
	.align		4
        /*0038*/ 	.byte	0x04, 0x1c
        /*003a*/ 	.short	(.L_122 - .L_121)


	//   ....[0]....
.L_121:
        /*003c*/ 	.word	0x00000130


	//   ....[1]....
        /*0040*/ 	.word	0x00000230


	//   ....[2]....
        /*0044*/ 	.word	0x00000260


	//----- nvinfo : EIATTR_MAX_THREADS
	.align		4
.L_122:
        /*0048*/ 	.byte	0x04, 0x05
        /*004a*/ 	.short	(.L_124 - .L_123)
.L_123:
        /*004c*/ 	.word	0x00000100
        /*0050*/ 	.word	0x00000001
        /*0054*/ 	.word	0x00000001


	//----- nvinfo : EIATTR_CBANK_PARAM_SIZE
	.align		4
.L_124:
        /*0058*/ 	.byte	0x03, 0x19
        /*005a*/ 	.short	0x0018


	//----- nvinfo : EIATTR_PARAM_CBANK
	.align		4
        /*005c*/ 	.byte	0x04, 0x0a
        /*005e*/ 	.short	(.L_126 - .L_125)
	.align		4
.L_125:
        /*0060*/ 	.word	index@(.nv.constant0._ZN3cub18CUB_300001_SM_10006detail8for_each13static_kernelINS2_12policy_hub_t12policy_500_tEmN6thrust24THRUST_300001_SM_1000_NS8cuda_cub20__uninitialized_fill7functorINS7_10device_ptrIfEEfEEEEvT0_T1_)
        /*0064*/ 	.short	0x0380
        /*0066*/ 	.short	0x0018


	//----- nvinfo : EIATTR_SW_WAR
	.align		4
.L_126:
        /*0068*/ 	.byte	0x04, 0x36
        /*006a*/ 	.short	(.L_128 - .L_127)
.L_127:
        /*006c*/ 	.word	0x00000008
.L_128:


//--------------------- .nv.info._ZN3cub18CUB_300001_SM_10006detail11EmptyKernelIvEEvv --------------------------
	.section	.nv.info._ZN3cub18CUB_300001_SM_10006detail11EmptyKernelIvEEvv,"",@"SHT_CUDA_INFO"
	.sectionflags	@""
	.align	4


	//----- nvinfo : EIATTR_CUDA_API_VERSION
	.align		4
        /*0000*/ 	.byte	0x04, 0x37
        /*0002*/ 	.short	(.L_130 - .L_129)
.L_129:
        /*0004*/ 	.word	0x00000082


	//----- nvinfo : EIATTR_SPARSE_MMA_MASK
	.align		4
.L_130:
        /*0008*/ 	.byte	0x03, 0x50
        /*000a*/ 	.short	0x0000


	//----- nvinfo : EIATTR_MAXREG_COUNT
	.align		4
        /*000c*/ 	.byte	0x03, 0x1b
        /*000e*/ 	.short	0x00ff


	//----- nvinfo : EIATTR_MERCURY_ISA_VERSION
	.align		4
        /*0010*/ 	.byte	0x03, 0x5f
        /*0012*/ 	.short	0x0101


	//----- nvinfo : EIATTR_VRC_CTA_INIT_COUNT
	.align		4
        /*0014*/ 	.byte	0x02, 0x4a
	.zero		1
	.zero		1


	//----- nvinfo : EIATTR_EXIT_INSTR_OFFSETS
	.align		4
        /*0018*/ 	.byte	0x04, 0x1c
        /*001a*/ 	.short	(.L_132 - .L_131)


	//   ....[0]....
.L_131:
        /*001c*/ 	.word	0x00000010


	//----- nvinfo : EIATTR_SW_WAR
	.align		4
.L_132:
        /*0020*/ 	.byte	0x04, 0x36
        /*0022*/ 	.short	(.L_134 - .L_133)
.L_133:
        /*0024*/ 	.word	0x00000008
.L_134:


//--------------------- .nv.callgraph             --------------------------
	.section	.nv.callgraph,"",@"SHT_CUDA_CALLGRAPH"
	.align	4
	.sectionentsize	8
	.align		4
        /*0000*/ 	.word	0x00000000
	.align		4
        /*0004*/ 	.word	0xffffffff
	.align		4
        /*0008*/ 	.word	0x00000000
	.align		4
        /*000c*/ 	.word	0xfffffffe
	.align		4
        /*0010*/ 	.word	0x00000000
	.align		4
        /*0014*/ 	.word	0xfffffffd
	.align		4
        /*0018*/ 	.word	0x00000000
	.align		4
        /*001c*/ 	.word	0xfffffffc


//--------------------- .nv.constant4             --------------------------
	.section	.nv.constant4,"a",@progbits
	.align	8
	.align		8
.nv.constant4:
        /*0000*/ 	.dword	_ZN34_INTERNAL_dac30902_4_k_cu_d94e85f94cuda3std3__45__cpo5beginE
	.align		8
        /*0008*/ 	.dword	_ZN34_INTERNAL_dac30902_4_k_cu_d94e85f94cuda3std3__45__cpo3endE
	.align		8
        /*0010*/ 	.dword	_ZN34_INTERNAL_dac30902_4_k_cu_d94e85f94cuda3std3__45__cpo6cbeginE
	.align		8
        /*0018*/ 	.dword	_ZN34_INTERNAL_dac30902_4_k_cu_d94e85f94cuda3std3__45__cpo4cendE
	.align		8
        /*0020*/ 	.dword	_ZN34_INTERNAL_dac30902_4_k_cu_d94e85f94cuda3std3__45__cpo6rbeginE
	.align		8
        /*0028*/ 	.dword	_ZN34_INTERNAL_dac30902_4_k_cu_d94e85f94cuda3std3__45__cpo4rendE
	.align		8
        /*0030*/ 	.dword	_ZN34_INTERNAL_dac30902_4_k_cu_d94e85f94cuda3std3__45__cpo7crbeginE
	.align		8
        /*0038*/ 	.dword	_ZN34_INTERNAL_dac30902_4_k_cu_d94e85f94cuda3std3__45__cpo5crendE
	.align		8
        /*0040*/ 	.dword	_ZN34_INTERNAL_dac30902_4_k_cu_d94e85f94cuda3std3__436_GLOBAL__N__dac30902_4_k_cu_d94e85f96ignoreE
	.align		8
        /*0048*/ 	.dword	_ZN34_INTERNAL_dac30902_4_k_cu_d94e85f94cuda3std3__419piecewise_constructE
	.align		8
        /*0050*/ 	.dword	_ZN34_INTERNAL_dac30902_4_k_cu_d94e85f94cuda3std3__48in_placeE
	.align		8
        /*0058*/ 	.dword	_ZN34_INTERNAL_dac30902_4_k_cu_d94e85f94cuda3std3__420unreachable_sentinelE
	.align		8
        /*0060*/ 	.dword	_ZN34_INTERNAL_dac30902_4_k_cu_d94e85f94cuda3std3__47nulloptE
	.align		8
        /*0068*/ 	.dword	_ZN34_INTERNAL_dac30902_4_k_cu_d94e85f94cuda3std3__48unexpectE
	.align		8
        /*0070*/ 	.dword	_ZN34_INTERNAL_dac30902_4_k_cu_d94e85f94cuda3std6ranges3__45__cpo4swapE
	.align		8
        /*0078*/ 	.dword	_ZN34_INTERNAL_dac30902_4_k_cu_d94e85f94cuda3std6ranges3__45__cpo9iter_moveE
	.align		8
        /*0080*/ 	.dword	_ZN34_INTERNAL_dac30902_4_k_cu_d94e85f94cuda3std6ranges3__45__cpo5beginE
	.align		8
        /*0088*/ 	.dword	_ZN34_INTERNAL_dac30902_4_k_cu_d94e85f94cuda3std6ranges3__45__cpo3endE
	.align		8
        /*0090*/ 	.dword	_ZN34_INTERNAL_dac30902_4_k_cu_d94e85f94cuda3std6ranges3__45__cpo6cbeginE
	.align		8
        /*0098*/ 	.dword	_ZN34_INTERNAL_dac30902_4_k_cu_d94e85f94cuda3std6ranges3__45__cpo4cendE
	.align		8
        /*00a0*/ 	.dword	_ZN34_INTERNAL_dac30902_4_k_cu_d94e85f94cuda3std6ranges3__45__cpo7advanceE
	.align		8
        /*00a8*/ 	.dword	_ZN34_INTERNAL_dac30902_4_k_cu_d94e85f94cuda3std6ranges3__45__cpo9iter_swapE
	.align		8
        /*00b0*/ 	.dword	_ZN34_INTERNAL_dac30902_4_k_cu_d94e85f94cuda3std6ranges3__45__cpo4nextE
	.align		8
        /*00b8*/ 	.dword	_ZN34_INTERNAL_dac30902_4_k_cu_d94e85f94cuda3std6ranges3__45__cpo4prevE
	.align		8
        /*00c0*/ 	.dword	_ZN34_INTERNAL_dac30902_4_k_cu_d94e85f94cuda3std6ranges3__45__cpo4dataE
	.align		8
        /*00c8*/ 	.dword	_ZN34_INTERNAL_dac30902_4_k_cu_d94e85f94cuda3std6ranges3__45__cpo5cdataE
	.align		8
        /*00d0*/ 	.dword	_ZN34_INTERNAL_dac30902_4_k_cu_d94e85f94cuda3std6ranges3__45__cpo4sizeE
	.align		8
        /*00d8*/ 	.dword	_ZN34_INTERNAL_dac30902_4_k_cu_d94e85f94cuda3std6ranges3__45__cpo5ssizeE
	.align		8
        /*00e0*/ 	.dword	_ZN34_INTERNAL_dac30902_4_k_cu_d94e85f94cuda3std6ranges3__45__cpo8distanceE
	.align		8
        /*00e8*/ 	.dword	_ZN34_INTERNAL_dac30902_4_k_cu_d94e85f96thrust24THRUST_300001_SM_1000_NS8cuda_cub3parE
	.align		8
        /*00f0*/ 	.dword	_ZN34_INTERNAL_dac30902_4_k_cu_d94e85f96thrust24THRUST_300001_SM_1000_NS8cuda_cub10par_nosyncE
	.align		8
        /*00f8*/ 	.dword	_ZN34_INTERNAL_dac30902_4_k_cu_d94e85f96thrust24THRUST_300001_SM_1000_NS6system6detail10sequential3seqE
	.align		8
        /*0100*/ 	.dword	_ZN34_INTERNAL_dac30902_4_k_cu_d94e85f96thrust24THRUST_300001_SM_1000_NS12placeholders2_1E
	.align		8
        /*0108*/ 	.dword	_ZN34_INTERNAL_dac30902_4_k_cu_d94e85f96thrust24THRUST_300001_SM_1000_NS12placeholders2_2E
	.align		8
        /*0110*/ 	.dword	_ZN34_INTERNAL_dac30902_4_k_cu_d94e85f96thrust24THRUST_300001_SM_1000_NS12placeholders2_3E
	.align		8
        /*0118*/ 	.dword	_ZN34_INTERNAL_dac30902_4_k_cu_d94e85f96thrust24THRUST_300001_SM_1000_NS12placeholders2_4E
	.align		8
        /*0120*/ 	.dword	_ZN34_INTERNAL_dac30902_4_k_cu_d94e85f96thrust24THRUST_300001_SM_1000_NS12placeholders2_5E
	.align		8
        /*0128*/ 	.dword	_ZN34_INTERNAL_dac30902_4_k_cu_d94e85f96thrust24THRUST_300001_SM_1000_NS12placeholders2_6E
	.align		8
        /*0130*/ 	.dword	_ZN34_INTERNAL_dac30902_4_k_cu_d94e85f96thrust24THRUST_300001_SM_1000_NS12placeholders2_7E
	.align		8
        /*0138*/ 	.dword	_ZN34_INTERNAL_dac30902_4_k_cu_d94e85f96thrust24THRUST_300001_SM_1000_NS12placeholders2_8E
	.align		8
        /*0140*/ 	.dword	_ZN34_INTERNAL_dac30902_4_k_cu_d94e85f96thrust24THRUST_300001_SM_1000_NS12placeholders2_9E
	.align		8
        /*0148*/ 	.dword	_ZN34_INTERNAL_dac30902_4_k_cu_d94e85f96thrust24THRUST_300001_SM_1000_NS12placeholders3_10E
	.align		8
        /*0150*/ 	.dword	_ZN34_INTERNAL_dac30902_4_k_cu_d94e85f96thrust24THRUST_300001_SM_1000_NS3seqE


//--------------------- .text._ZN3cub18CUB_300001_SM_10006detail9transform16transform_kernelINS2_10policy_hubILb1EN4cuda3std3__45tupleIJN6thrust24THRUST_300001_SM_1000_NS6detail15normal_iteratorINSA_10device_ptrIfEEEESF_EEEE10policy1000El18daily_gain_functorSF_JPfSK_EEEvT0_iT1_T2_DpNS2_10kernel_argIT3_EE --------------------------
	.section	.text._ZN3cub18CUB_300001_SM_10006detail9transform16transform_kernelINS2_10policy_hubILb1EN4cuda3std3__45tupleIJN6thrust24THRUST_300001_SM_1000_NS6detail15normal_iteratorINSA_10device_ptrIfEEEESF_EEEE10policy1000El18daily_gain_functorSF_JPfSK_EEEvT0_iT1_T2_DpNS2_10kernel_argIT3_EE,"ax",@progbits
	.align	128
        .global         _ZN3cub18CUB_300001_SM_10006detail9transform16transform_kernelINS2_10policy_hubILb1EN4cuda3std3__45tupleIJN6thrust24THRUST_300001_SM_1000_NS6detail15normal_iteratorINSA_10device_ptrIfEEEESF_EEEE10policy1000El18daily_gain_functorSF_JPfSK_EEEvT0_iT1_T2_DpNS2_10kernel_argIT3_EE
        .type           _ZN3cub18CUB_300001_SM_10006detail9transform16transform_kernelINS2_10policy_hubILb1EN4cuda3std3__45tupleIJN6thrust24THRUST_300001_SM_1000_NS6detail15normal_iteratorINSA_10device_ptrIfEEEESF_EEEE10policy1000El18daily_gain_functorSF_JPfSK_EEEvT0_iT1_T2_DpNS2_10kernel_argIT3_EE,@function
        .size           _ZN3cub18CUB_300001_SM_10006detail9transform16transform_kernelINS2_10policy_hubILb1EN4cuda3std3__45tupleIJN6thrust24THRUST_300001_SM_1000_NS6detail15normal_iteratorINSA_10device_ptrIfEEEESF_EEEE10policy1000El18daily_gain_functorSF_JPfSK_EEEvT0_iT1_T2_DpNS2_10kernel_argIT3_EE,(.L_x_51 - _ZN3cub18CUB_300001_SM_10006detail9transform16transform_kernelINS2_10policy_hubILb1EN4cuda3std3__45tupleIJN6thrust24THRUST_300001_SM_1000_NS6detail15normal_iteratorINSA_10device_ptrIfEEEESF_EEEE10policy1000El18daily_gain_functorSF_JPfSK_EEEvT0_iT1_T2_DpNS2_10kernel_argIT3_EE)
        .other          _ZN3cub18CUB_300001_SM_10006detail9transform16transform_kernelINS2_10policy_hubILb1EN4cuda3std3__45tupleIJN6thrust24THRUST_300001_SM_1000_NS6detail15normal_iteratorINSA_10device_ptrIfEEEESF_EEEE10policy1000El18daily_gain_functorSF_JPfSK_EEEvT0_iT1_T2_DpNS2_10kernel_argIT3_EE,@"STO_CUDA_ENTRY STV_DEFAULT"
_ZN3cub18CUB_300001_SM_10006detail9transform16transform_kernelINS2_10policy_hubILb1EN4cuda3std3__45tupleIJN6thrust24THRUST_300001_SM_1000_NS6detail15normal_iteratorINSA_10device_ptrIfEEEESF_EEEE10policy1000El18daily_gain_functorSF_JPfSK_EEEvT0_iT1_T2_DpNS2_10kernel_argIT3_EE:
.text._ZN3cub18CUB_300001_SM_10006detail9transform16transform_kernelINS2_10policy_hubILb1EN4cuda3std3__45tupleIJN6thrust24THRUST_300001_SM_1000_NS6detail15normal_iteratorINSA_10device_ptrIfEEEESF_EEEE10policy1000El18daily_gain_functorSF_JPfSK_EEEvT0_iT1_T2_DpNS2_10kernel_argIT3_EE:
[----:B------:R-:W-:Y:S01]  /*0000*/  LDC R1, c[0x0][0x37c] ;  /* 0x0000df00ff017b82 */ /* 0x000fe20000000800 */
[----:B------:R-:W0:Y:S07]  /*0010*/  LDCU UR24, c[0x0][0x388] ;  /* 0x00007100ff1877ac */ /* 0x000e2e0008000800 */
[----:B------:R-:W1:Y:S01]  /*0020*/  S2UR UR4, SR_CTAID.X ;  /* 0x00000000000479c3 */ /* 0x000e620000002500 */
[----:B------:R-:W2:Y:S01]  /*0030*/  S2R R11, SR_TID.X ;  /* 0x00000000000b7919 */ /* 0x000ea20000002100 */
[----:B------:R-:W-:Y:S01]  /*0040*/  BSSY.RECONVERGENT B0, `(.L_x_0) ;  /* 0x000002c000007945 */ /* 0x000fe20003800200 */
[----:B------:R-:W3:Y:S01]  /*0050*/  LDCU.64 UR6, c[0x0][0x380] ;  /* 0x00007000ff0677ac */ /* 0x000ee20008000a00 */
[----:B0-----:R-:W-:-:S04]  /*0060*/  USHF.L.U32 UR8, UR24, 0x7, URZ ;  /* 0x0000000718087899 */ /* 0x001fc800080006ff */
[----:B------:R-:W-:Y:S02]  /*0070*/  USHF.R.S32.HI UR10, URZ, 0x1f, UR8 ;  /* 0x0000001fff0a7899 */ /* 0x000fe40008011408 */
[----:B-1----:R-:W-:Y:S02]  /*0080*/  UIMAD.WIDE.U32 UR16, UR8, UR4, URZ ;  /* 0x00000004081072a5 */ /* 0x002fe4000f8e00ff */
[----:B------:R-:W-:Y:S02]  /*0090*/  UIMAD UR9, UR10, UR4, URZ ;  /* 0x000000040a0972a4 */ /* 0x000fe4000f8e02ff */
[----:B---3--:R-:W-:Y:S02]  /*00a0*/  UIADD3 UR4, UP1, UPT, -UR16, UR6, URZ ;  /* 0x0000000610047290 */ /* 0x008fe4000ff3e1ff */
[----:B------:R-:W-:Y:S02]  /*00b0*/  UIADD3 UR9, UPT, UPT, UR17, UR9, URZ ;  /* 0x0000000911097290 */ /* 0x000fe4000fffe0ff */
[----:B------:R-:W-:Y:S01]  /*00c0*/  UISETP.LT.U32.AND UP0, UPT, UR4, UR8, UPT ;  /* 0x000000080400728c */ /* 0x000fe2000bf01070 */
[----:B--2---:R-:W-:Y:S01]  /*00d0*/  SHF.L.U32 R0, R11, 0x7, RZ ;  /* 0x000000070b007819 */ /* 0x004fe200000006ff */
[----:B------:R-:W-:-:S04]  /*00e0*/  UIADD3.X UR5, UPT, UPT, ~UR9, UR7, URZ, UP1, !UPT ;  /* 0x0000000709057290 */ /* 0x000fc80008ffe5ff */
[----:B------:R-:W-:-:S04]  /*00f0*/  UISETP.LT.AND.EX UP0, UPT, UR5, UR10, UPT, UP0 ;  /* 0x0000000a0500728c */ /* 0x000fc8000bf01300 */
[----:B------:R-:W-:-:S04]  /*0100*/  USEL UR4, UR4, UR8, UP0 ;  /* 0x0000000804047287 */ /* 0x000fc80008000000 */
[----:B------:R-:W-:-:S06]  /*0110*/  USHF.L.U32 UR5, UR4, 0x2, URZ ;  /* 0x0000000204057899 */ /* 0x000fcc00080006ff */
[----:B------:R-:W-:-:S13]  /*0120*/  ISETP.GE.AND P0, PT, R0, UR5, PT ;  /* 0x0000000500007c0c */ /* 0x000fda000bf06270 */
[----:B------:R-:W-:Y:S05]  /*0130*/  @P0 BRA `(.L_x_1) ;  /* 0x0000000000700947 */ /* 0x000fea0003800000 */
[----:B------:R-:W0:Y:S01]  /*0140*/  LDCU.64 UR6, c[0x0][0x398] ;  /* 0x00007300ff0677ac */ /* 0x000e220008000a00 */
[----:B------:R-:W-:Y:S01]  /*0150*/  MOV R5, UR16 ;  /* 0x0000001000057c02 */ /* 0x000fe20008000f00 */
[----:B------:R-:W-:Y:S01]  /*0160*/  BSSY.RECONVERGENT B1, `(.L_x_2) ;  /* 0x000000f000017945 */ /* 0x000fe20003800200 */
[----:B------:R-:W-:Y:S01]  /*0170*/  MOV R6, UR16 ;  /* 0x0000001000067c02 */ /* 0x000fe20008000f00 */
[----:B------:R-:W-:Y:S01]  /*0180*/  IMAD.MOV.U32 R4, RZ, RZ, R0 ;  /* 0x000000ffff047224 */ /* 0x000fe200078e0000 */
[----:B------:R-:W-:Y:S02]  /*0190*/  MOV R3, UR9 ;  /* 0x0000000900037c02 */ /* 0x000fe40008000f00 */
[----:B------:R-:W-:Y:S02]  /*01a0*/  SHF.L.U32 R5, R5, 0x2, RZ ;  /* 0x0000000205057819 */ /* 0x000fe400000006ff */
[----:B------:R-:W-:Y:S02]  /*01b0*/  SHF.L.U64.HI R6, R6, 0x2, R3 ;  /* 0x0000000206067819 */ /* 0x000fe40000010203 */
[----:B0-----:R-:W-:-:S04]  /*01c0*/  IADD3 R2, P0, PT, R5, UR6, RZ ;  /* 0x0000000605027c10 */ /* 0x001fc8000ff1e0ff */
[----:B------:R-:W-:-:S03]  /*01d0*/  IADD3.X R3, PT, PT, R6, UR7, RZ, P0, !PT ;  /* 0x0000000706037c10 */ /* 0x000fc600087fe4ff */
[----:B------:R-:W-:-:S07]  /*01e0*/  IMAD.WIDE.U32 R2, R11, 0x80, R2 ;  /* 0x000000800b027825 */ /* 0x000fce00078e0002 */
.L_x_3:
[----:B------:R-:W-:Y:S01]  /*01f0*/  IADD3 R4, PT, PT, R4, 0x4000, RZ ;  /* 0x0000400004047810 */ /* 0x000fe20007ffe0ff */
[----:B------:R0:W-:Y:S03]  /*0200*/  CCTL.E.PF2 [R2] ;  /* 0x000000000200798f */ /* 0x0001e60000800100 */
[----:B------:R-:W-:Y:S02]  /*0210*/  ISETP.GE.AND P0, PT, R4, UR5, PT ;  /* 0x0000000504007c0c */ /* 0x000fe4000bf06270 */
[----:B0-----:R-:W-:-:S04]  /*0220*/  IADD3 R2, P1, PT, R2, 0x4000, RZ ;  /* 0x0000400002027810 */ /* 0x001fc80007f3e0ff */
[----:B------:R-:W-:-:S07]  /*0230*/  IADD3.X R3, PT, PT, RZ, R3, RZ, P1, !PT ;  /* 0x00000003ff037210 */ /* 0x000fce0000ffe4ff */
[----:B------:R-:W-:Y:S05]  /*0240*/  @!P0 BRA `(.L_x_3) ;  /* 0xfffffffc00e88947 */ /* 0x000fea000383ffff */
[----:B------:R-:W-:Y:S05]  /*0250*/  BSYNC.RECONVERGENT B1 ;  /* 0x0000000000017941 */ /* 0x000fea0003800200 */
.L_x_2:
[----:B------:R-:W0:Y:S02]  /*0260*/  LDCU.64 UR6, c[0x0][0x3a8] ;  /* 0x00007500ff0677ac */ /* 0x000e240008000a00 */
[----:B0-----:R-:W-:-:S04]  /*0270*/  IADD3 R2, P0, PT, R5, UR6, RZ ;  /* 0x0000000605027c10 */ /* 0x001fc8000ff1e0ff */
[----:B------:R-:W-:-:S03]  /*0280*/  IADD3.X R3, PT, PT, R6, UR7, RZ, P0, !PT ;  /* 0x0000000706037c10 */ /* 0x000fc600087fe4ff */
[----:B------:R-:W-:-:S07]  /*0290*/  IMAD.WIDE.U32 R2, R11, 0x80, R2 ;  /* 0x000000800b027825 */ /* 0x000fce00078e0002 */
.L_x_4:
[----:B------:R-:W-:Y:S01]  /*02a0*/  IADD3 R0, PT, PT, R0, 0x4000, RZ ;  /* 0x0000400000007810 */ /* 0x000fe20007ffe0ff */
[----:B------:R0:W-:Y:S03]  /*02b0*/  CCTL.E.PF2 [R2] ;  /* 0x000000000200798f */ /* 0x0001e60000800100 */
[----:B------:R-:W-:Y:S02]  /*02c0*/  ISETP.GE.AND P0, PT, R0, UR5, PT ;  /* 0x0000000500007c0c */ /* 0x000fe4000bf06270 */
[----:B0-----:R-:W-:-:S04]  /*02d0*/  IADD3 R2, P1, PT, R2, 0x4000, RZ ;  /* 0x0000400002027810 */ /* 0x001fc80007f3e0ff */
[----:B------:R-:W-:-:S07]  /*02e0*/  IADD3.X R3, PT, PT, RZ, R3, RZ, P1, !PT ;  /* 0x00000003ff037210 */ /* 0x000fce0000ffe4ff */
[----:B------:R-:W-:Y:S05]  /*02f0*/  @!P0 BRA `(.L_x_4) ;  /* 0xfffffffc00e88947 */ /* 0x000fea000383ffff */
.L_x_1:
[----:B------:R-:W-:Y:S05]  /*0300*/  BSYNC.RECONVERGENT B0 ;  /* 0x0000000000007941 */ /* 0x000fea0003800200 */
.L_x_0:
[----:B------:R-:W0:Y:S01]  /*0310*/  LDCU.128 UR12, c[0x0][0x390] ;  /* 0x00007200ff0c77ac */ /* 0x000e220008000c00 */
[----:B------:R-:W1:Y:S01]  /*0320*/  LDCU.64 UR28, c[0x0][0x3a8] ;  /* 0x00007500ff1c77ac */ /* 0x000e620008000a00 */
[----:B------:R-:W-:Y:S02]  /*0330*/  USHF.L.U32 UR20, UR16, 0x2, URZ ;  /* 0x0000000210147899 */ /* 0x000fe400080006ff */
[----:B------:R-:W-:Y:S02]  /*0340*/  UISETP.NE.AND UP0, UPT, UR8, UR4, UPT ;  /* 0x000000040800728c */ /* 0x000fe4000bf05270 */
[----:B------:R-:W-:Y:S01]  /*0350*/  USHF.L.U64.HI UR21, UR16, 0x2, UR9 ;  /* 0x0000000210157899 */ /* 0x000fe20008010209 */
[----:B------:R-:W2:Y:S01]  /*0360*/  LDCU.64 UR18, c[0x0][0x358] ;  /* 0x00006b00ff1277ac */ /* 0x000ea20008000a00 */
[----:B0-----:R-:W-:Y:S02]  /*0370*/  UIADD3 UR26, UP2, UPT, UR20, UR14, URZ ;  /* 0x0000000e141a7290 */ /* 0x001fe4000ff5e0ff */
[----:B------:R-:W-:-:S02]  /*0380*/  UIADD3 UR22, UP1, UPT, UR20, UR12, URZ ;  /* 0x0000000c14167290 */ /* 0x000fc4000ff3e0ff */
[----:B-1----:R-:W-:Y:S02]  /*0390*/  UIADD3 UR30, UP3, UPT, UR20, UR28, URZ ;  /* 0x0000001c141e7290 */ /* 0x002fe4000ff7e0ff */
[----:B------:R-:W-:Y:S01]  /*03a0*/  UIADD3.X UR27, UPT, UPT, UR21, UR15, URZ, UP2, !UPT ;  /* 0x0000000f151b7290 */ /* 0x000fe200097fe4ff */
[----:B------:R-:W-:Y:S01]  /*03b0*/  IMAD.U32 R2, RZ, RZ, UR26 ;  /* 0x0000001aff027e24 */ /* 0x000fe2000f8e00ff */
[----:B------:R-:W-:Y:S01]  /*03c0*/  UIADD3.X UR31, UPT, UPT, UR21, UR29, URZ, UP3, !UPT ;  /* 0x0000001d151f7290 */ /* 0x000fe20009ffe4ff */
[----:B------:R-:W-:Y:S01]  /*03d0*/  MOV R6, UR22 ;  /* 0x0000001600067c02 */ /* 0x000fe20008000f00 */
[----:B------:R-:W-:Y:S01]  /*03e0*/  UIADD3.X UR23, UPT, UPT, UR21, UR13, URZ, UP1, !UPT ;  /* 0x0000000d15177290 */ /* 0x000fe20008ffe4ff */
[----:B------:R-:W-:Y:S02]  /*03f0*/  MOV R4, UR30 ;  /* 0x0000001e00047c02 */ /* 0x000fe40008000f00 */
[----:B------:R-:W-:Y:S02]  /*0400*/  MOV R3, UR27 ;  /* 0x0000001b00037c02 */ /* 0x000fe40008000f00 */
[----:B------:R-:W-:Y:S01]  /*0410*/  MOV R5, UR31 ;  /* 0x0000001f00057c02 */ /* 0x000fe20008000f00 */
[----:B------:R-:W-:Y:S01]  /*0420*/  IMAD.U32 R7, RZ, RZ, UR23 ;  /* 0x00000017ff077e24 */ /* 0x000fe2000f8e00ff */
[----:B--2---:R-:W-:Y:S06]  /*0430*/  BRA.U !UP0, `(.L_x_5) ;  /* 0x0000000d087c7547 */ /* 0x004fec000b800000 */
[----:B------:R-:W-:-:S06]  /*0440*/  UISETP.GE.AND UP0, UPT, UR24, 0x1, UPT ;  /* 0x000000011800788c */ /* 0x000fcc000bf06270 */
[----:B------:R-:W-:-:S13]  /*0450*/  PLOP3.LUT P0, PT, PT, PT, UP0, 0x80, 0x8 ;  /* 0x000000000008781c */ /* 0x000fda0003f0f008 */
[----:B------:R-:W-:Y:S05]  /*0460*/  @!P0 EXIT ;  /* 0x000000000000894d */ /* 0x000fea0003800000 */
[----:B------:R-:W-:Y:S01]  /*0470*/  UISETP.GE.U32.AND UP0, UPT, UR24, 0x8, UPT ;  /* 0x000000081800788c */ /* 0x000fe2000bf06070 */
[----:B------:R-:W-:Y:S01]  /*0480*/  HFMA2 R0, -RZ, RZ, 0, 0 ;  /* 0x00000000ff007431 */ /* 0x000fe200000001ff */
[----:B------:R-:W-:-:S07]  /*0490*/  ULOP3.LUT UR5, UR24, 0x7, URZ, 0xc0, !UPT ;  /* 0x0000000718057892 */ /* 0x000fce000f8ec0ff */
[----:B------:R-:W-:Y:S05]  /*04a0*/  BRA.U !UP0, `(.L_x_6) ;  /* 0x0000000908207547 */ /* 0x000fea000b800000 */
[----:B------:R-:W-:-:S13]  /*04b0*/  ISETP.GE.AND P1, PT, R11, UR4, PT ;  /* 0x000000040b007c0c */ /* 0x000fda000bf26270 */
[----:B------:R-:W-:-:S04]  /*04c0*/  @!P1 IMAD.WIDE.U32 R14, R11, 0x4, R2 ;  /* 0x000000040b0e9825 */ /* 0x000fc800078e0002 */
[C---:B------:R-:W-:Y:S02]  /*04d0*/  @!P1 IMAD.WIDE.U32 R16, R11.reuse, 0x4, R4 ;  /* 0x000000040b109825 */ /* 0x040fe400078e0004 */
[----:B------:R-:W2:Y:S04]  /*04e0*/  @!P1 LDG.E R14, desc[UR18][R14.64] ;  /* 0x000000120e0e9981 */ /* 0x000ea8000c1e1900 */
[----:B------:R-:W2:Y:S01]  /*04f0*/  @!P1 LDG.E R17, desc[UR18][R16.64] ;  /* 0x0000001210119981 */ /* 0x000ea2000c1e1900 */
[C---:B------:R-:W-:Y:S01]  /*0500*/  IADD3 R23, PT, PT, R11.reuse, 0x80, RZ ;  /* 0x000000800b177810 */ /* 0x040fe20007ffe0ff */
[----:B------:R-:W-:-:S03]  /*0510*/  @!P1 IMAD.WIDE.U32 R18, R11, 0x4, R6 ;  /* 0x000000040b129825 */ /* 0x000fc600078e0006 */
[C---:B------:R-:W-:Y:S01]  /*0520*/  ISETP.GE.AND P0, PT, R23.reuse, UR4, PT ;  /* 0x0000000417007c0c */ /* 0x040fe2000bf06270 */
[----:B------:R-:W-:-:S04]  /*0530*/  IMAD.WIDE R8, R23, 0x4, R2 ;  /* 0x0000000417087825 */ /* 0x000fc800078e0202 */
[----:B------:R-:W-:-:S04]  /*0540*/  IMAD.WIDE R12, R23, 0x4, R4 ;  /* 0x00000004170c7825 */ /* 0x000fc800078e0204 */
[----:B--2---:R-:W-:-:S05]  /*0550*/  @!P1 FADD R21, R14, -R17 ;  /* 0x800000110e159221 */ /* 0x004fca0000000000 */
[----:B------:R0:W-:Y:S04]  /*0560*/  @!P1 STG.E desc[UR18][R18.64], R21 ;  /* 0x0000001512009986 */ /* 0x0001e8000c101912 */
[----:B------:R-:W2:Y:S04]  /*0570*/  @!P0 LDG.E R0, desc[UR18][R8.64] ;  /* 0x0000001208008981 */ /* 0x000ea8000c1e1900 */
[----:B------:R-:W2:Y:S01]  /*0580*/  @!P0 LDG.E R25, desc[UR18][R12.64] ;  /* 0x000000120c198981 */ /* 0x000ea2000c1e1900 */
[C---:B------:R-:W-:Y:S01]  /*0590*/  IADD3 R10, PT, PT, R11.reuse, 0x100, RZ ;  /* 0x000001000b0a7810 */ /* 0x040fe20007ffe0ff */
[C---:B------:R-:W-:Y:S01]  /*05a0*/  VIADD R15, R11.reuse, 0x200 ;  /* 0x000002000b0f7836 */ /* 0x040fe20000000000 */
[----:B------:R-:W-:Y:S01]  /*05b0*/  IADD3 R14, PT, PT, R11, 0x180, RZ ;  /* 0x000001800b0e7810 */ /* 0x000fe20007ffe0ff */
[----:B------:R-:W-:Y:S01]  /*05c0*/  ULOP3.LUT UR6, UR24, 0x7ffffff8, URZ, 0xc0, !UPT ;  /* 0x7ffffff818067892 */ /* 0x000fe2000f8ec0ff */
[----:B------:R-:W-:Y:S01]  /*05d0*/  ISETP.GE.AND P6, PT, R10, UR4, PT ;  /* 0x000000040a007c0c */ /* 0x000fe2000bfc6270 */
[----:B------:R-:W-:Y:S01]  /*05e0*/  BSSY.RECONVERGENT B0, `(.L_x_7) ;  /* 0x0000013000007945 */ /* 0x000fe20003800200 */
[----:B------:R-:W-:-:S02]  /*05f0*/  ISETP.GE.AND P5, PT, R14, UR4, PT ;  /* 0x000000040e007c0c */ /* 0x000fc4000bfa6270 */
[----:B------:R-:W-:Y:S01]  /*0600*/  ISETP.GE.AND P4, PT, R15, UR4, PT ;  /* 0x000000040f007c0c */ /* 0x000fe2000bf86270 */
[----:B------:R-:W-:Y:S01]  /*0610*/  IMAD.WIDE R14, R23, 0x4, R6 ;  /* 0x00000004170e7825 */ /* 0x000fe200078e0206 */
[C---:B------:R-:W-:Y:S02]  /*0620*/  IADD3 R10, PT, PT, R11.reuse, 0x300, RZ ;  /* 0x000003000b0a7810 */ /* 0x040fe40007ffe0ff */
[C---:B------:R-:W-:Y:S02]  /*0630*/  IADD3 R16, PT, PT, R11.reuse, 0x380, RZ ;  /* 0x000003800b107810 */ /* 0x040fe40007ffe0ff */
[----:B------:R-:W-:Y:S02]  /*0640*/  ISETP.GE.AND P2, PT, R10, UR4, PT ;  /* 0x000000040a007c0c */ /* 0x000fe4000bf46270 */
[----:B------:R-:W-:Y:S01]  /*0650*/  ISETP.GE.AND P1, PT, R16, UR4, PT ;  /* 0x0000000410007c0c */ /* 0x000fe2000bf26270 */
[----:B--2---:R-:W-:Y:S01]  /*0660*/  @!P0 FADD R25, R0, -R25 ;  /* 0x8000001900198221 */ /* 0x004fe20000000000 */
[----:B------:R-:W-:-:S04]  /*0670*/  IADD3 R0, PT, PT, R11, 0x280, RZ ;  /* 0x000002800b007810 */ /* 0x000fc80007ffe0ff */
[----:B------:R-:W-:Y:S01]  /*0680*/  ISETP.GE.AND P3, PT, R0, UR4, PT ;  /* 0x0000000400007c0c */ /* 0x000fe2000bf66270 */
[----:B------:R0:W-:Y:S01]  /*0690*/  @!P0 STG.E desc[UR18][R14.64], R25 ;  /* 0x000000190e008986 */ /* 0x0001e2000c101912 */
[----:B------:R-:W-:-:S04]  /*06a0*/  MOV R0, UR6 ;  /* 0x0000000600007c02 */ /* 0x000fc80008000f00 */
[----:B------:R-:W-:Y:S01]  /*06b0*/  ISETP.NE.AND P0, PT, R0, 0x8, PT ;  /* 0x000000080000780c */ /* 0x000fe20003f05270 */
[----:B------:R-:W-:-:S12]  /*06c0*/  @P6 BRA `(.L_x_8) ;  /* 0x0000000000106947 */ /* 0x000fd80003800000 */
[----:B------:R-:W2:Y:S04]  /*06d0*/  LDG.E R10, desc[UR18][R8.64+0x200] ;  /* 0x00020012080a7981 */ /* 0x000ea8000c1e1900 */
[----:B------:R-:W2:Y:S02]  /*06e0*/  LDG.E R17, desc[UR18][R12.64+0x200] ;  /* 0x000200120c117981 */ /* 0x000ea4000c1e1900 */
[----:B--2---:R-:W-:-:S05]  /*06f0*/  FADD R17, R10, -R17 ;  /* 0x800000110a117221 */ /* 0x004fca0000000000 */
[----:B------:R1:W-:Y:S02]  /*0700*/  STG.E desc[UR18][R14.64+0x200], R17 ;  /* 0x000200110e007986 */ /* 0x0003e4000c101912 */
.L_x_8:
[----:B------:R-:W-:Y:S05]  /*0710*/  BSYNC.RECONVERGENT B0 ;  /* 0x0000000000007941 */ /* 0x000fea0003800200 */
.L_x_7:
[----:B------:R-:W-:Y:S04]  /*0720*/  BSSY.RECONVERGENT B0, `(.L_x_9) ;  /* 0x0000006000007945 */ /* 0x000fe80003800200 */
[----:B------:R-:W-:Y:S05]  /*0730*/  @P5 BRA `(.L_x_10) ;  /* 0x0000000000105947 */ /* 0x000fea0003800000 */
[----:B------:R-:W2:Y:S04]  /*0740*/  LDG.E R10, desc[UR18][R8.64+0x400] ;  /* 0x00040012080a7981 */ /* 0x000ea8000c1e1900 */
[----:B-1----:R-:W2:Y:S02]  /*0750*/  LDG.E R17, desc[UR18][R12.64+0x400] ;  /* 0x000400120c117981 */ /* 0x002ea4000c1e1900 */
[----:B--2---:R-:W-:-:S05]  /*0760*/  FADD R17, R10, -R17 ;  /* 0x800000110a117221 */ /* 0x004fca0000000000 */
[----:B------:R2:W-:Y:S02]  /*0770*/  STG.E desc[UR18][R14.64+0x400], R17 ;  /* 0x000400110e007986 */ /* 0x0005e4000c101912 */
.L_x_10:
[----:B------:R-:W-:Y:S05]  /*0780*/  BSYNC.RECONVERGENT B0 ;  /* 0x0000000000007941 */ /* 0x000fea0003800200 */
.L_x_9:
[----:B------:R-:W-:Y:S04]  /*0790*/  BSSY.RECONVERGENT B0, `(.L_x_11) ;  /* 0x0000006000007945 */ /* 0x000fe80003800200 */
[----:B------:R-:W-:Y:S05]  /*07a0*/  @P4 BRA `(.L_x_12) ;  /* 0x0000000000104947 */ /* 0x000fea0003800000 */
[----:B------:R-:W3:Y:S04]  /*07b0*/  LDG.E R10, desc[UR18][R8.64+0x600] ;  /* 0x00060012080a7981 */ /* 0x000ee8000c1e1900 */
[----:B-12---:R-:W3:Y:S02]  /*07c0*/  LDG.E R17, desc[UR18][R12.64+0x600] ;  /* 0x000600120c117981 */ /* 0x006ee4000c1e1900 */
[----:B---3--:R-:W-:-:S05]  /*07d0*/  FADD R17, R10, -R17 ;  /* 0x800000110a117221 */ /* 0x008fca0000000000 */
[----:B------:R3:W-:Y:S02]  /*07e0*/  STG.E desc[UR18][R14.64+0x600], R17 ;  /* 0x000600110e007986 */ /* 0x0007e4000c101912 */
.L_x_12:
[----:B------:R-:W-:Y:S05]  /*07f0*/  BSYNC.RECONVERGENT B0 ;  /* 0x0000000000007941 */ /* 0x000fea0003800200 */
.L_x_11:
[----:B------:R-:W-:Y:S04]  /*0800*/  BSSY.RECONVERGENT B0, `(.L_x_13) ;  /* 0x0000006000007945 */ /* 0x000fe80003800200 */
[----:B------:R-:W-:Y:S05]  /*0810*/  @P3 BRA `(.L_x_14) ;  /* 0x0000000000103947 */ /* 0x000fea0003800000 */
[----:B------:R-:W4:Y:S04]  /*0820*/  LDG.E R10, desc[UR18][R8.64+0x800] ;  /* 0x00080012080a7981 */ /* 0x000f28000c1e1900 */
[----:B-123--:R-:W4:Y:S02]  /*0830*/  LDG.E R17, desc[UR18][R12.64+0x800] ;  /* 0x000800120c117981 */ /* 0x00ef24000c1e1900 */
[----:B----4-:R-:W-:-:S05]  /*0840*/  FADD R17, R10, -R17 ;  /* 0x800000110a117221 */ /* 0x010fca0000000000 */
[----:B------:R4:W-:Y:S02]  /*0850*/  STG.E desc[UR18][R14.64+0x800], R17 ;  /* 0x000800110e007986 */ /* 0x0009e4000c101912 */
.L_x_14:
[----:B------:R-:W-:Y:S05]  /*0860*/  BSYNC.RECONVERGENT B0 ;  /* 0x0000000000007941 */ /* 0x000fea0003800200 */
.L_x_13:
[----:B------:R-:W-:Y:S04]  /*0870*/  BSSY.RECONVERGENT B0, `(.L_x_15) ;  /* 0x0000006000007945 */ /* 0x000fe80003800200 */
[----:B------:R-:W-:Y:S05]  /*0880*/  @P2 BRA `(.L_x_16) ;  /* 0x0000000000102947 */ /* 0x000fea0003800000 */
[----:B------:R-:W5:Y:S04]  /*0890*/  LDG.E R10, desc[UR18][R8.64+0xa00] ;  /* 0x000a0012080a7981 */ /* 0x000f68000c1e1900 */
[----:B-1234-:R-:W5:Y:S02]  /*08a0*/  LDG.E R17, desc[UR18][R12.64+0xa00] ;  /* 0x000a00120c117981 */ /* 0x01ef64000c1e1900 */
[----:B-----5:R-:W-:-:S05]  /*08b0*/  FADD R17, R10, -R17 ;  /* 0x800000110a117221 */ /* 0x020fca0000000000 */
[----:B------:R1:W-:Y:S02]  /*08c0*/  STG.E desc[UR18][R14.64+0xa00], R17 ;  /* 0x000a00110e007986 */ /* 0x0003e4000c101912 */
.L_x_16:
[----:B------:R-:W-:Y:S05]  /*08d0*/  BSYNC.RECONVERGENT B0 ;  /* 0x0000000000007941 */ /* 0x000fea0003800200 */
.L_x_15:
[----:B------:R-:W-:Y:S04]  /*08e0*/  BSSY.RECONVERGENT B0, `(.L_x_17) ;  /* 0x0000006000007945 */ /* 0x000fe80003800200 */
[----:B------:R-:W-:Y:S05]  /*08f0*/  @P1 BRA `(.L_x_18) ;  /* 0x0000000000101947 */ /* 0x000fea0003800000 */
[----:B------:R-:W1:Y:S04]  /*0900*/  LDG.E R8, desc[UR18][R8.64+0xc00] ;  /* 0x000c001208087981 */ /* 0x000e68000c1e1900 */
[----:B------:R-:W1:Y:S02]  /*0910*/  LDG.E R13, desc[UR18][R12.64+0xc00] ;  /* 0x000c00120c0d7981 */ /* 0x000e64000c1e1900 */
[----:B-1234-:R-:W-:-:S05]  /*0920*/  FADD R17, R8, -R13 ;  /* 0x8000000d08117221 */ /* 0x01efca0000000000 */
[----:B------:R1:W-:Y:S02]  /*0930*/  STG.E desc[UR18][R14.64+0xc00], R17 ;  /* 0x000c00110e007986 */ /* 0x0003e4000c101912 */
.L_x_18:
[----:B------:R-:W-:Y:S05]  /*0940*/  BSYNC.RECONVERGENT B0 ;  /* 0x0000000000007941 */ /* 0x000fea0003800200 */
.L_x_17:
[----:B------:R-:W-:Y:S05]  /*0950*/  @!P0 BRA `(.L_x_6) ;  /* 0x0000000000f48947 */ /* 0x000fea0003800000 */
[----:B------:R-:W-:-:S07]  /*0960*/  IMAD.MOV.U32 R10, RZ, RZ, 0x8 ;  /* 0x00000008ff0a7424 */ /* 0x000fce00078e00ff */
.L_x_21:
[----:B01234-:R-:W-:-:S04]  /*0970*/  LEA R17, R10, R11, 0x7 ;  /* 0x0000000b0a117211 */ /* 0x01ffc800078e38ff */
[----:B------:R-:W-:-:S13]  /*0980*/  ISETP.GE.AND P0, PT, R17, UR4, PT ;  /* 0x0000000411007c0c */ /* 0x000fda000bf06270 */
[----:B------:R-:W-:-:S04]  /*0990*/  @!P0 IMAD.WIDE.U32 R8, R17, 0x4, R2 ;  /* 0x0000000411088825 */ /* 0x000fc800078e0002 */
[C---:B0-----:R-:W-:Y:S02]  /*09a0*/  @!P0 IMAD.WIDE.U32 R18, R17.reuse, 0x4, R4 ;  /* 0x0000000411128825 */ /* 0x041fe400078e0004 */
        /* <DEDUP_REMOVED lines=11> */
[----:B------:R-:W-:-:S04]  /*0a60*/  IADD3 R8, PT, PT, R17, 0x100, RZ ;  /* 0x0000010011087810 */ /* 0x000fc80007ffe0ff */
[----:B------:R-:W-:Y:S01]  /*0a70*/  ISETP.GE.AND P0, PT, R8, UR4, PT ;  /* 0x0000000408007c0c */ /* 0x000fe2000bf06270 */
[----:B------:R-:W-:-:S04]  /*0a80*/  IMAD.WIDE R8, R25, 0x4, R6 ;  /* 0x0000000419087825 */ /* 0x000fc800078e0206 */
[----:B--2---:R-:W-:-:S05]  /*0a90*/  @!P1 FADD R25, R16, -R23 ;  /* 0x8000001710199221 */ /* 0x004fca0000000000 */
[----:B------:R-:W-:Y:S04]  /*0aa0*/  @!P1 STG.E desc[UR18][R8.64], R25 ;  /* 0x0000001908009986 */ /* 0x000fe8000c101912 */
[----:B------:R-:W2:Y:S04]  /*0ab0*/  @!P0 LDG.E R18, desc[UR18][R14.64+0x200] ;  /* 0x000200120e128981 */ /* 0x000ea8000c1e1900 */
[----:B------:R-:W2:Y:S01]  /*0ac0*/  @!P0 LDG.E R19, desc[UR18][R12.64+0x200] ;  /* 0x000200120c138981 */ /* 0x000ea2000c1e1900 */
[----:B------:R-:W-:-:S04]  /*0ad0*/  IADD3 R16, PT, PT, R17, 0x180, RZ ;  /* 0x0000018011107810 */ /* 0x000fc80007ffe0ff */
[----:B------:R-:W-:Y:S01]  /*0ae0*/  ISETP.GE.AND P1, PT, R16, UR4, PT ;  /* 0x0000000410007c0c */ /* 0x000fe2000bf26270 */
[----:B--2---:R-:W-:-:S05]  /*0af0*/  @!P0 FADD R23, R18, -R19 ;  /* 0x8000001312178221 */ /* 0x004fca0000000000 */
[----:B------:R1:W-:Y:S07]  /*0b00*/  @!P0 STG.E desc[UR18][R8.64+0x200], R23 ;  /* 0x0002001708008986 */ /* 0x0003ee000c101912 */
[----:B------:R-:W0:Y:S04]  /*0b10*/  @!P1 LDG.E R18, desc[UR18][R14.64+0x400] ;  /* 0x000400120e129981 */ /* 0x000e28000c1e1900 */
[----:B------:R-:W0:Y:S01]  /*0b20*/  @!P1 LDG.E R19, desc[UR18][R12.64+0x400] ;  /* 0x000400120c139981 */ /* 0x000e22000c1e1900 */
[----:B------:R-:W-:-:S04]  /*0b30*/  IADD3 R16, PT, PT, R17, 0x200, RZ ;  /* 0x0000020011107810 */ /* 0x000fc80007ffe0ff */
[----:B------:R-:W-:Y:S01]  /*0b40*/  ISETP.GE.AND P0, PT, R16, UR4, PT ;  /* 0x0000000410007c0c */ /* 0x000fe2000bf06270 */
[----:B------:R-:W-:Y:S02]  /*0b50*/  VIADD R16, R17, 0x280 ;  /* 0x0000028011107836 */ /* 0x000fe40000000000 */
[----:B0-----:R-:W-:-:S05]  /*0b60*/  @!P1 FADD R21, R18, -R19 ;  /* 0x8000001312159221 */ /* 0x001fca0000000000 */
[----:B------:R0:W-:Y:S05]  /*0b70*/  @!P1 STG.E desc[UR18][R8.64+0x400], R21 ;  /* 0x0004001508009986 */ /* 0x0001ea000c101912 */
[----:B------:R-:W1:Y:S04]  /*0b80*/  @!P0 LDG.E R18, desc[UR18][R14.64+0x600] ;  /* 0x000600120e128981 */ /* 0x000e68000c1e1900 */
[----:B------:R-:W1:Y:S01]  /*0b90*/  @!P0 LDG.E R19, desc[UR18][R12.64+0x600] ;  /* 0x000600120c138981 */ /* 0x000e62000c1e1900 */
[----:B------:R-:W-:-:S02]  /*0ba0*/  ISETP.GE.AND P1, PT, R16, UR4, PT ;  /* 0x0000000410007c0c */ /* 0x000fc4000bf26270 */
[----:B------:R-:W-:Y:S01]  /*0bb0*/  IADD3 R16, PT, PT, R17, 0x300, RZ ;  /* 0x0000030011107810 */ /* 0x000fe20007ffe0ff */
[----:B-1----:R-:W-:-:S05]  /*0bc0*/  @!P0 FADD R23, R18, -R19 ;  /* 0x8000001312178221 */ /* 0x002fca0000000000 */
[----:B------:R1:W-:Y:S05]  /*0bd0*/  @!P0 STG.E desc[UR18][R8.64+0x600], R23 ;  /* 0x0006001708008986 */ /* 0x0003ea000c101912 */
[----:B------:R-:W0:Y:S04]  /*0be0*/  @!P1 LDG.E R18, desc[UR18][R14.64+0x800] ;  /* 0x000800120e129981 */ /* 0x000e28000c1e1900 */
[----:B------:R-:W0:Y:S01]  /*0bf0*/  @!P1 LDG.E R19, desc[UR18][R12.64+0x800] ;  /* 0x000800120c139981 */ /* 0x000e22000c1e1900 */
[----:B------:R-:W-:Y:S01]  /*0c00*/  ISETP.GE.AND P0, PT, R16, UR4, PT ;  /* 0x0000000410007c0c */ /* 0x000fe2000bf06270 */
[----:B0-----:R-:W-:-:S05]  /*0c10*/  @!P1 FADD R21, R18, -R19 ;  /* 0x8000001312159221 */ /* 0x001fca0000000000 */
[----:B------:R1:W-:Y:S07]  /*0c20*/  @!P1 STG.E desc[UR18][R8.64+0x800], R21 ;  /* 0x0008001508009986 */ /* 0x0003ee000c101912 */
[----:B------:R-:W2:Y:S04]  /*0c30*/  @!P0 LDG.E R16, desc[UR18][R14.64+0xa00] ;  /* 0x000a00120e108981 */ /* 0x000ea8000c1e1900 */
[----:B------:R-:W2:Y:S01]  /*0c40*/  @!P0 LDG.E R19, desc[UR18][R12.64+0xa00] ;  /* 0x000a00120c138981 */ /* 0x000ea2000c1e1900 */
[----:B------:R-:W-:Y:S01]  /*0c50*/  IADD3 R17, PT, PT, R17, 0x380, RZ ;  /* 0x0000038011117810 */ /* 0x000fe20007ffe0ff */
[----:B------:R-:W-:Y:S01]  /*0c60*/  BSSY.RECONVERGENT B0, `(.L_x_19) ;  /* 0x000000b000007945 */ /* 0x000fe20003800200 */
[----:B------:R-:W-:-:S04]  /*0c70*/  IADD3 R10, PT, PT, R10, 0x8, RZ ;  /* 0x000000080a0a7810 */ /* 0x000fc80007ffe0ff */
[----:B------:R-:W-:Y:S01]  /*0c80*/  ISETP.NE.AND P1, PT, R10, R0, PT ;  /* 0x000000000a00720c */ /* 0x000fe20003f25270 */
[----:B--2---:R-:W-:-:S05]  /*0c90*/  @!P0 FADD R19, R16, -R19 ;  /* 0x8000001310138221 */ /* 0x004fca0000000000 */
[----:B------:R1:W-:Y:S01]  /*0ca0*/  @!P0 STG.E desc[UR18][R8.64+0xa00], R19 ;  /* 0x000a001308008986 */ /* 0x0003e2000c101912 */
[----:B------:R-:W-:-:S13]  /*0cb0*/  ISETP.GE.AND P0, PT, R17, UR4, PT ;  /* 0x0000000411007c0c */ /* 0x000fda000bf06270 */
[----:B-1----:R-:W-:Y:S05]  /*0cc0*/  @P0 BRA `(.L_x_20) ;  /* 0x0000000000100947 */ /* 0x002fea0003800000 */
[----:B------:R-:W2:Y:S04]  /*0cd0*/  LDG.E R14, desc[UR18][R14.64+0xc00] ;  /* 0x000c00120e0e7981 */ /* 0x000ea8000c1e1900 */
[----:B------:R-:W2:Y:S02]  /*0ce0*/  LDG.E R13, desc[UR18][R12.64+0xc00] ;  /* 0x000c00120c0d7981 */ /* 0x000ea4000c1e1900 */
[----:B--2---:R-:W-:-:S05]  /*0cf0*/  FADD R17, R14, -R13 ;  /* 0x8000000d0e117221 */ /* 0x004fca0000000000 */
[----:B------:R0:W-:Y:S02]  /*0d00*/  STG.E desc[UR18][R8.64+0xc00], R17 ;  /* 0x000c001108007986 */ /* 0x0001e4000c101912 */
.L_x_20:
[----:B------:R-:W-:Y:S05]  /*0d10*/  BSYNC.RECONVERGENT B0 ;  /* 0x0000000000007941 */ /* 0x000fea0003800200 */
.L_x_19:
[----:B------:R-:W-:Y:S05]  /*0d20*/  @P1 BRA `(.L_x_21) ;  /* 0xfffffffc00101947 */ /* 0x000fea000383ffff */
.L_x_6:
[----:B------:R-:W-:-:S13]  /*0d30*/  ISETP.NE.AND P0, PT, RZ, UR5, PT ;  /* 0x00000005ff007c0c */ /* 0x000fda000bf05270 */
[----:B------:R-:W-:Y:S05]  /*0d40*/  @!P0 EXIT ;  /* 0x000000000000894d */ /* 0x000fea0003800000 */
[----:B0-----:R-:W0:Y:S01]  /*0d50*/  LDC R8, c[0x0][0x388] ;  /* 0x0000e200ff087b82 */ /* 0x001e220000000800 */
[----:B------:R-:W-:Y:S01]  /*0d60*/  UISETP.GE.U32.AND UP0, UPT, UR5, 0x4, UPT ;  /* 0x000000040500788c */ /* 0x000fe2000bf06070 */
[----:B0-----:R-:W-:-:S04]  /*0d70*/  LOP3.LUT R10, R8, 0x3, RZ, 0xc0, !PT ;  /* 0x00000003080a7812 */ /* 0x001fc800078ec0ff */
[----:B------:R-:W-:-:S04]  /*0d80*/  ISETP.NE.AND P2, PT, R10, RZ, PT ;  /* 0x000000ff0a00720c */ /* 0x000fc80003f45270 */
[----:B------:R-:W-:Y:S09]  /*0d90*/  BRA.U !UP0, `(.L_x_22) ;  /* 0x0000000108947547 */ /* 0x000ff2000b800000 */
[----:B------:R-:W-:-:S04]  /*0da0*/  LEA R9, R0, R11, 0x7 ;  /* 0x0000000b00097211 */ /* 0x000fc800078e38ff */
[----:B------:R-:W-:-:S13]  /*0db0*/  ISETP.GE.AND P0, PT, R9, UR4, PT ;  /* 0x0000000409007c0c */ /* 0x000fda000bf06270 */
[----:B-1234-:R-:W-:-:S04]  /*0dc0*/  @!P0 IMAD.WIDE R14, R9, 0x4, R2 ;  /* 0x00000004090e8825 */ /* 0x01efc800078e0202 */
[C---:B------:R-:W-:Y:S02]  /*0dd0*/  @!P0 IMAD.WIDE R16, R9.reuse, 0x4, R4 ;  /* 0x0000000409108825 */ /* 0x040fe400078e0204 */
[----:B------:R-:W2:Y:S04]  /*0de0*/  @!P0 LDG.E R14, desc[UR18][R14.64] ;  /* 0x000000120e0e8981 */ /* 0x000ea8000c1e1900 */
[----:B------:R-:W2:Y:S01]  /*0df0*/  @!P0 LDG.E R17, desc[UR18][R16.64] ;  /* 0x0000001210118981 */ /* 0x000ea2000c1e1900 */
[C---:B------:R-:W-:Y:S01]  /*0e00*/  IADD3 R23, PT, PT, R9.reuse, 0x80, RZ ;  /* 0x0000008009177810 */ /* 0x040fe20007ffe0ff */
[----:B------:R-:W-:-:S03]  /*0e10*/  @!P0 IMAD.WIDE R12, R9, 0x4, R6 ;  /* 0x00000004090c8825 */ /* 0x000fc600078e0206 */
[----:B------:R-:W-:-:S13]  /*0e20*/  ISETP.GE.AND P1, PT, R23, UR4, PT ;  /* 0x0000000417007c0c */ /* 0x000fda000bf26270 */
[----:B------:R-:W-:-:S04]  /*0e30*/  @!P1 IMAD.WIDE R18, R23, 0x4, R2 ;  /* 0x0000000417129825 */ /* 0x000fc800078e0202 */
[----:B------:R-:W-:-:S04]  /*0e40*/  @!P1 IMAD.WIDE R20, R23, 0x4, R4 ;  /* 0x0000000417149825 */ /* 0x000fc800078e0204 */
[----:B--2---:R-:W-:-:S05]  /*0e50*/  @!P0 FADD R25, R14, -R17 ;  /* 0x800000110e198221 */ /* 0x004fca0000000000 */
[----:B------:R0:W-:Y:S04]  /*0e60*/  @!P0 STG.E desc[UR18][R12.64], R25 ;  /* 0x000000190c008986 */ /* 0x0001e8000c101912 */
[----:B------:R-:W2:Y:S04]  /*0e70*/  @!P1 LDG.E R18, desc[UR18][R18.64] ;  /* 0x0000001212129981 */ /* 0x000ea8000c1e1900 */
[----:B------:R-:W2:Y:S01]  /*0e80*/  @!P1 LDG.E R21, desc[UR18][R20.64] ;  /* 0x0000001214159981 */ /* 0x000ea2000c1e1900 */
[----:B------:R-:W-:Y:S02]  /*0e90*/  VIADD R29, R9, 0x100 ;  /* 0x00000100091d7836 */ /* 0x000fe40000000000 */
        /* <DEDUP_REMOVED lines=8> */
[----:B0-----:R-:W-:Y:S01]  /*0f20*/  IADD3 R25, PT, PT, R9, 0x180, RZ ;  /* 0x0000018009197810 */ /* 0x001fe20007ffe0ff */
        /* <DEDUP_REMOVED lines=8> */
[----:B-1----:R-:W-:Y:S01]  /*0fb0*/  @!P1 IMAD.WIDE R14, R25, 0x4, R6 ;  /* 0x00000004190e9825 */ /* 0x002fe200078e0206 */
[----:B------:R-:W-:-:S03]  /*0fc0*/  IADD3 R0, PT, PT, R0, 0x4, RZ ;  /* 0x0000000400007810 */ /* 0x000fc60007ffe0ff */
[----:B--2---:R-:W-:-:S05]  /*0fd0*/  @!P1 FADD R17, R18, -R21 ;  /* 0x8000001512119221 */ /* 0x004fca0000000000 */
[----:B------:R0:W-:Y:S02]  /*0fe0*/  @!P1 STG.E desc[UR18][R14.64], R17 ;  /* 0x000000110e009986 */ /* 0x0001e4000c101912 */
.L_x_22:
[----:B------:R-:W-:Y:S05]  /*0ff0*/  @!P2 EXIT ;  /* 0x000000000000a94d */ /* 0x000fea0003800000 */
[----:B------:R-:W-:Y:S02]  /*1000*/  ISETP.NE.AND P0, PT, R10, 0x1, PT ;  /* 0x000000010a00780c */ /* 0x000fe40003f05270 */
[----:B------:R-:W-:-:S04]  /*1010*/  LOP3.LUT R8, R8, 0x1, RZ, 0xc0, !PT ;  /* 0x0000000108087812 */ /* 0x000fc800078ec0ff */
[----:B------:R-:W-:-:S07]  /*1020*/  ISETP.NE.U32.AND P2, PT, R8, 0x1, PT ;  /* 0x000000010800780c */ /* 0x000fce0003f45070 */
[----:B------:R-:W-:Y:S06]  /*1030*/  @!P0 BRA `(.L_x_23) ;  /* 0x00000000004c8947 */ /* 0x000fec0003800000 */
[----:B01234-:R-:W-:-:S04]  /*1040*/  LEA R15, R0, R11, 0x7 ;  /* 0x0000000b000f7211 */ /* 0x01ffc800078e38ff */
[----:B------:R-:W-:-:S13]  /*1050*/  ISETP.GE.AND P0, PT, R15, UR4, PT ;  /* 0x000000040f007c0c */ /* 0x000fda000bf06270 */
[----:B------:R-:W-:-:S04]  /*1060*/  @!P0 IMAD.WIDE R8, R15, 0x4, R2 ;  /* 0x000000040f088825 */ /* 0x000fc800078e0202 */
        /* <DEDUP_REMOVED lines=12> */
[----:B------:R-:W-:Y:S01]  /*1130*/  @!P1 IMAD.WIDE R8, R23, 0x4, R6 ;  /* 0x0000000417089825 */ /* 0x000fe200078e0206 */
[----:B------:R-:W-:-:S03]  /*1140*/  IADD3 R0, PT, PT, R0, 0x2, RZ ;  /* 0x0000000200007810 */ /* 0x000fc60007ffe0ff */
[----:B--2---:R-:W-:-:S05]  /*1150*/  @!P1 FADD R13, R16, -R19 ;  /* 0x80000013100d9221 */ /* 0x004fca0000000000 */
[----:B------:R0:W-:Y:S02]  /*1160*/  @!P1 STG.E desc[UR18][R8.64], R13 ;  /* 0x0000000d08009986 */ /* 0x0001e4000c101912 */
.L_x_23:
[----:B------:R-:W-:Y:S05]  /*1170*/  @P2 EXIT ;  /* 0x000000000000294d */ /* 0x000fea0003800000 */
[----:B------:R-:W-:-:S05]  /*1180*/  IMAD R11, R0, 0x80, R11 ;  /* 0x00000080000b7824 */ /* 0x000fca00078e020b */
[----:B------:R-:W-:-:S13]  /*1190*/  ISETP.GE.AND P0, PT, R11, UR4, PT ;  /* 0x000000040b007c0c */ /* 0x000fda000bf06270 */
[----:B------:R-:W-:Y:S05]  /*11a0*/  @P0 EXIT ;  /* 0x000000000000094d */ /* 0x000fea0003800000 */
[----:B------:R-:W-:-:S04]  /*11b0*/  IMAD.WIDE R2, R11, 0x4, R2 ;  /* 0x000000040b027825 */ /* 0x000fc800078e0202 */
[C---:B------:R-:W-:Y:S02]  /*11c0*/  IMAD.WIDE R4, R11.reuse, 0x4, R4 ;  /* 0x000000040b047825 */ /* 0x040fe400078e0204 */
[----:B------:R-:W0:Y:S04]  /*11d0*/  LDG.E R2, desc[UR18][R2.64] ;  /* 0x0000001202027981 */ /* 0x000e28000c1e1900 */
[----:B------:R-:W0:Y:S01]  /*11e0*/  LDG.E R5, desc[UR18][R4.64] ;  /* 0x0000001204057981 */ /* 0x000e22000c1e1900 */
[----:B------:R-:W-:-:S04]  /*11f0*/  IMAD.WIDE R6, R11, 0x4, R6 ;  /* 0x000000040b067825 */ /* 0x000fc800078e0206 */
[----:B0-----:R-:W-:-:S05]  /*1200*/  FADD R9, R2, -R5 ;  /* 0x8000000502097221 */ /* 0x001fca0000000000 */
[----:B------:R-:W-:Y:S01]  /*1210*/  STG.E desc[UR18][R6.64], R9 ;  /* 0x0000000906007986 */ /* 0x000fe2000c101912 */
[----:B------:R-:W-:Y:S05]  /*1220*/  EXIT ;  /* 0x000000000000794d */ /* 0x000fea0003800000 */
.L_x_5:
[----:B------:R-:W-:-:S06]  /*1230*/  UISETP.GE.AND UP0, UPT, UR24, 0x1, UPT ;  /* 0x000000011800788c */ /* 0x000fcc000bf06270 */
[----:B------:R-:W-:-:S13]  /*1240*/  PLOP3.LUT P0, PT, PT, PT, UP0, 0x80, 0x8 ;  /* 0x000000000008781c */ /* 0x000fda0003f0f008 */
[----:B------:R-:W-:Y:S05]  /*1250*/  @!P0 EXIT ;  /* 0x000000000000894d */ /* 0x000fea0003800000 */
[----:B------:R-:W0:Y:S01]  /*1260*/  LDCU UR10, c[0x0][0x388] ;  /* 0x00007100ff0a77ac */ /* 0x000e220008000800 */
[----:B------:R-:W-:Y:S01]  /*1270*/  UISETP.GE.U32.AND UP0, UPT, UR24, 0x10, UPT ;  /* 0x000000101800788c */ /* 0x000fe2000bf06070 */
[----:B------:R-:W-:Y:S01]  /*1280*/  UMOV UR4, URZ ;  /* 0x000000ff00047c82 */ /* 0x000fe20008000000 */
[----:B0-----:R-:W-:-:S06]  /*1290*/  ULOP3.LUT UR32, UR10, 0xf, URZ, 0xc0, !UPT ;  /* 0x0000000f0a207892 */ /* 0x001fcc000f8ec0ff */
[----:B------:R-:W-:Y:S01]  /*12a0*/  ISETP.NE.AND P0, PT, RZ, UR32, PT ;  /* 0x00000020ff007c0c */ /* 0x000fe2000bf05270 */
[----:B------:R-:W-:-:S12]  /*12b0*/  BRA.U !UP0, `(.L_x_24) ;  /* 0x0000000508a47547 */ /* 0x000fd8000b800000 */
[----:B------:R-:W0:Y:S01]  /*12c0*/  LDC.64 R14, c[0x0][0x398] ;  /* 0x0000e600ff0e7b82 */ /* 0x000e220000000a00 */
[----:B------:R-:W-:Y:S01]  /*12d0*/  HFMA2 R8, -RZ, RZ, 0, 0.0001220703125 ;  /* 0x00000800ff087431 */ /* 0x000fe200000001ff */
[----:B------:R-:W-:Y:S01]  /*12e0*/  MOV R9, 0x0 ;  /* 0x0000000000097802 */ /* 0x000fe20000000f00 */
[----:B------:R-:W-:Y:S01]  /*12f0*/  ULEA UR5, UP1, UR16, 0x600, 0x2 ;  /* 0x0000060010057891 */ /* 0x000fe2000f8210ff */
[C---:B------:R-:W-:Y:S01]  /*1300*/  IADD3 R12, PT, PT, R11.reuse, 0x480, RZ ;  /* 0x000004800b0c7810 */ /* 0x040fe20007ffe0ff */
[----:B------:R-:W-:Y:S02]  /*1310*/  UIADD3 UR25, UP0, UPT, UR20, UR12, URZ ;  /* 0x0000000c14197290 */ /* 0x000fe4000ff1e0ff */
[----:B------:R-:W-:Y:S02]  /*1320*/  UIADD3 UR7, UP2, UPT, UR5, UR14, URZ ;  /* 0x0000000e05077290 */ /* 0x000fe4000ff5e0ff */
[----:B------:R-:W-:Y:S01]  /*1330*/  UIADD3.X UR14, UPT, UPT, UR21, UR13, URZ, UP0, !UPT ;  /* 0x0000000d150e7290 */ /* 0x000fe200087fe4ff */
[----:B------:R-:W-:Y:S01]  /*1340*/  IMAD.WIDE.U32 R8, R11, 0x4, R8 ;  /* 0x000000040b087825 */ /* 0x000fe200078e0008 */
[----:B------:R-:W-:-:S02]  /*1350*/  ULEA.HI.X UR6, UR16, URZ, UR9, 0x2, UP1 ;  /* 0x000000ff10067291 */ /* 0x000fc400088f1409 */
[----:B------:R-:W-:Y:S01]  /*1360*/  ULOP3.LUT UR4, UR24, 0x7ffffff0, URZ, 0xc0, !UPT ;  /* 0x7ffffff018047892 */ /* 0x000fe2000f8ec0ff */
[C---:B------:R-:W-:Y:S01]  /*1370*/  IADD3 R13, P1, PT, R8.reuse, UR28, RZ ;  /* 0x0000001c080d7c10 */ /* 0x040fe2000ff3e0ff */
[----:B------:R-:W-:Y:S01]  /*1380*/  UIADD3 UR5, UP0, UPT, UR5, UR28, URZ ;  /* 0x0000001c05057290 */ /* 0x000fe2000ff1e0ff */
[----:B------:R-:W-:Y:S01]  /*1390*/  IADD3 R22, P2, PT, R8, UR12, RZ ;  /* 0x0000000c08167c10 */ /* 0x000fe2000ff5e0ff */
[----:B------:R-:W-:Y:S01]  /*13a0*/  UIADD3.X UR8, UPT, UPT, UR6, UR15, URZ, UP2, !UPT ;  /* 0x0000000f06087290 */ /* 0x000fe200097fe4ff */
[C---:B------:R-:W-:Y:S01]  /*13b0*/  IADD3.X R23, PT, PT, R9.reuse, UR29, RZ, P1, !PT ;  /* 0x0000001d09177c10 */ /* 0x040fe20008ffe4ff */
[----:B------:R-:W-:Y:S01]  /*13c0*/  UIADD3 UR11, UPT, UPT, -UR4, URZ, URZ ;  /* 0x000000ff040b7290 */ /* 0x000fe2000fffe1ff */
[----:B------:R-:W-:Y:S01]  /*13d0*/  IADD3.X R0, PT, PT, R9, UR13, RZ, P2, !PT ;  /* 0x0000000d09007c10 */ /* 0x000fe200097fe4ff */
[----:B------:R-:W-:Y:S01]  /*13e0*/  UIADD3.X UR6, UPT, UPT, UR6, UR29, URZ, UP0, !UPT ;  /* 0x0000001d06067290 */ /* 0x000fe200087fe4ff */
[----:B0-----:R-:W-:-:S11]  /*13f0*/  IMAD.WIDE.U32 R8, R11, 0x4, R14 ;  /* 0x000000040b087825 */ /* 0x001fd600078e000e */
.L_x_25:
[----:B------:R-:W-:Y:S02]  /*1400*/  IADD3 R18, P1, PT, R8, UR20, RZ ;  /* 0x0000001408127c10 */ /* 0x000fe4000ff3e0ff */
[----:B---3--:R-:W-:Y:S02]  /*1410*/  IADD3 R16, P2, PT, R13, UR20, RZ ;  /* 0x000000140d107c10 */ /* 0x008fe4000ff5e0ff */
[----:B------:R-:W-:Y:S02]  /*1420*/  IADD3.X R19, PT, PT, R9, UR21, RZ, P1, !PT ;  /* 0x0000001509137c10 */ /* 0x000fe40008ffe4ff */
[----:B------:R-:W-:-:S03]  /*1430*/  IADD3.X R17, PT, PT, R23, UR21, RZ, P2, !PT ;  /* 0x0000001517117c10 */ /* 0x000fc600097fe4ff */
[----:B------:R-:W2:Y:S04]  /*1440*/  LDG.E R14, desc[UR18][R18.64] ;  /* 0x00000012120e7981 */ /* 0x000ea8000c1e1900 */
[----:B------:R-:W2:Y:S01]  /*1450*/  LDG.E R15, desc[UR18][R16.64+-0x800] ;  /* 0xfff80012100f7981 */ /* 0x000ea2000c1e1900 */
[----:B------:R-:W-:-:S04]  /*1460*/  IADD3 R10, P1, PT, R22, UR20, RZ ;  /* 0x00000014160a7c10 */ /* 0x000fc8000ff3e0ff */
[----:B------:R-:W-:Y:S01]  /*1470*/  IADD3.X R11, PT, PT, R0, UR21, RZ, P1, !PT ;  /* 0x00000015000b7c10 */ /* 0x000fe20008ffe4ff */
[----:B--2---:R-:W-:-:S05]  /*1480*/  FADD R15, R14, -R15 ;  /* 0x8000000f0e0f7221 */ /* 0x004fca0000000000 */
[----:B------:R0:W-:Y:S04]  /*1490*/  STG.E desc[UR18][R10.64+-0x800], R15 ;  /* 0xfff8000f0a007986 */ /* 0x0001e8000c101912 */
[----:B------:R-:W2:Y:S04]  /*14a0*/  LDG.E R14, desc[UR18][R18.64+0x200] ;  /* 0x00020012120e7981 */ /* 0x000ea8000c1e1900 */
[----:B------:R-:W2:Y:S02]  /*14b0*/  LDG.E R21, desc[UR18][R16.64+-0x600] ;  /* 0xfffa001210157981 */ /* 0x000ea4000c1e1900 */
[----:B--2---:R-:W-:-:S05]  /*14c0*/  FADD R21, R14, -R21 ;  /* 0x800000150e157221 */ /* 0x004fca0000000000 */
[----:B------:R1:W-:Y:S04]  /*14d0*/  STG.E desc[UR18][R10.64+-0x600], R21 ;  /* 0xfffa00150a007986 */ /* 0x0003e8000c101912 */
[----:B------:R-:W2:Y:S04]  /*14e0*/  LDG.E R14, desc[UR18][R18.64+0x400] ;  /* 0x00040012120e7981 */ /* 0x000ea8000c1e1900 */
[----:B------:R-:W2:Y:S02]  /*14f0*/  LDG.E R25, desc[UR18][R16.64+-0x400] ;  /* 0xfffc001210197981 */ /* 0x000ea4000c1e1900 */
[----:B--2---:R-:W-:-:S05]  /*1500*/  FADD R25, R14, -R25 ;  /* 0x800000190e197221 */ /* 0x004fca0000000000 */
[----:B------:R2:W-:Y:S04]  /*1510*/  STG.E desc[UR18][R10.64+-0x400], R25 ;  /* 0xfffc00190a007986 */ /* 0x0005e8000c101912 */
[----:B------:R-:W3:Y:S04]  /*1520*/  LDG.E R14, desc[UR18][R18.64+0x600] ;  /* 0x00060012120e7981 */ /* 0x000ee8000c1e1900 */
[----:B------:R-:W3:Y:S02]  /*1530*/  LDG.E R27, desc[UR18][R16.64+-0x200] ;  /* 0xfffe0012101b7981 */ /* 0x000ee4000c1e1900 */
[----:B---3--:R-:W-:-:S05]  /*1540*/  FADD R27, R14, -R27 ;  /* 0x8000001b0e1b7221 */ /* 0x008fca0000000000 */
[----:B------:R3:W-:Y:S04]  /*1550*/  STG.E desc[UR18][R10.64+-0x200], R27 ;  /* 0xfffe001b0a007986 */ /* 0x0007e8000c101912 */
[----:B------:R-:W4:Y:S04]  /*1560*/  LDG.E R14, desc[UR18][R18.64+0x800] ;  /* 0x00080012120e7981 */ /* 0x000f28000c1e1900 */
[----:B0-----:R-:W4:Y:S02]  /*1570*/  LDG.E R15, desc[UR18][R16.64] ;  /* 0x00000012100f7981 */ /* 0x001f24000c1e1900 */
[----:B----4-:R-:W-:-:S05]  /*1580*/  FADD R15, R14, -R15 ;  /* 0x8000000f0e0f7221 */ /* 0x010fca0000000000 */
[----:B------:R0:W-:Y:S04]  /*1590*/  STG.E desc[UR18][R10.64], R15 ;  /* 0x0000000f0a007986 */ /* 0x0001e8000c101912 */
[----:B------:R-:W4:Y:S04]  /*15a0*/  LDG.E R14, desc[UR18][R18.64+0xa00] ;  /* 0x000a0012120e7981 */ /* 0x000f28000c1e1900 */
[----:B-1----:R-:W4:Y:S02]  /*15b0*/  LDG.E R21, desc[UR18][R16.64+0x200] ;  /* 0x0002001210157981 */ /* 0x002f24000c1e1900 */
[----:B----4-:R-:W-:-:S05]  /*15c0*/  FADD R21, R14, -R21 ;  /* 0x800000150e157221 */ /* 0x010fca0000000000 */
[----:B------:R1:W-:Y:S04]  /*15d0*/  STG.E desc[UR18][R10.64+0x200], R21 ;  /* 0x000200150a007986 */ /* 0x0003e8000c101912 */
[----:B------:R-:W4:Y:S04]  /*15e0*/  LDG.E R14, desc[UR18][R18.64+0xc00] ;  /* 0x000c0012120e7981 */ /* 0x000f28000c1e1900 */
[----:B--2---:R-:W4:Y:S02]  /*15f0*/  LDG.E R25, desc[UR18][R16.64+0x400] ;  /* 0x0004001210197981 */ /* 0x004f24000c1e1900 */
[----:B----4-:R-:W-:-:S05]  /*1600*/  FADD R25, R14, -R25 ;  /* 0x800000190e197221 */ /* 0x010fca0000000000 */
[----:B------:R2:W-:Y:S04]  /*1610*/  STG.E desc[UR18][R10.64+0x400], R25 ;  /* 0x000400190a007986 */ /* 0x0005e8000c101912 */
[----:B------:R-:W4:Y:S04]  /*1620*/  LDG.E R14, desc[UR18][R18.64+0xe00] ;  /* 0x000e0012120e7981 */ /* 0x000f28000c1e1900 */
[----:B---3--:R-:W4:Y:S02]  /*1630*/  LDG.E R27, desc[UR18][R16.64+0x600] ;  /* 0x00060012101b7981 */ /* 0x008f24000c1e1900 */
[----:B----4-:R-:W-:-:S05]  /*1640*/  FADD R27, R14, -R27 ;  /* 0x8000001b0e1b7221 */ /* 0x010fca0000000000 */
[----:B------:R-:W-:Y:S04]  /*1650*/  STG.E desc[UR18][R10.64+0x600], R27 ;  /* 0x0006001b0a007986 */ /* 0x000fe8000c101912 */
[----:B------:R-:W3:Y:S04]  /*1660*/  LDG.E R24, desc[UR18][R18.64+0x1000] ;  /* 0x0010001212187981 */ /* 0x000ee8000c1e1900 */
[----:B------:R-:W3:Y:S01]  /*1670*/  LDG.E R29, desc[UR18][R16.64+0x800] ;  /* 0x00080012101d7981 */ /* 0x000ee2000c1e1900 */
[----:B------:R-:W-:Y:S01]  /*1680*/  MOV R14, UR7 ;  /* 0x00000007000e7c02 */ /* 0x000fe20008000f00 */
[----:B------:R-:W-:Y:S01]  /*1690*/  IMAD.U32 R20, RZ, RZ, UR5 ;  /* 0x00000005ff147e24 */ /* 0x000fe2000f8e00ff */
[----:B0-----:R-:W-:-:S02]  /*16a0*/  MOV R15, UR8 ;  /* 0x00000008000f7c02 */ /* 0x001fc40008000f00 */
[----:B-1----:R-:W-:Y:S01]  /*16b0*/  MOV R21, UR6 ;  /* 0x0000000600157c02 */ /* 0x002fe20008000f00 */
[----:B------:R-:W-:-:S04]  /*16c0*/  IMAD.WIDE R14, R12, 0x4, R14 ;  /* 0x000000040c0e7825 */ /* 0x000fc800078e020e */
[----:B------:R-:W-:-:S04]  /*16d0*/  IMAD.WIDE R20, R12, 0x4, R20 ;  /* 0x000000040c147825 */ /* 0x000fc800078e0214 */
[----:B---3--:R-:W-:-:S05]  /*16e0*/  FADD R29, R24, -R29 ;  /* 0x8000001d181d7221 */ /* 0x008fca0000000000 */
[----:B------:R0:W-:Y:S04]  /*16f0*/  STG.E desc[UR18][R10.64+0x800], R29 ;  /* 0x0008001d0a007986 */ /* 0x0001e8000c101912 */
[----:B------:R-:W3:Y:S04]  /*1700*/  LDG.E R24, desc[UR18][R14.64+-0x600] ;  /* 0xfffa00120e187981 */ /* 0x000ee8000c1e1900 */
[----:B------:R-:W3:Y:S01]  /*1710*/  LDG.E R19, desc[UR18][R20.64+-0x600] ;  /* 0xfffa001214137981 */ /* 0x000ee2000c1e1900 */
[----:B------:R-:W-:Y:S02]  /*1720*/  MOV R16, UR25 ;  /* 0x0000001900107c02 */ /* 0x000fe40008000f00 */
[----:B------:R-:W-:-:S03]  /*1730*/  MOV R17, UR14 ;  /* 0x0000000e00117c02 */ /* 0x000fc60008000f00 */
[----:B------:R-:W-:-:S04]  /*1740*/  IMAD.WIDE R16, R12, 0x4, R16 ;  /* 0x000000040c107825 */ /* 0x000fc800078e0210 */
[----:B---3--:R-:W-:-:S05]  /*1750*/  FADD R19, R24, -R19 ;  /* 0x8000001318137221 */ /* 0x008fca0000000000 */
[----:B------:R1:W-:Y:S04]  /*1760*/  STG.E desc[UR18][R16.64], R19 ;  /* 0x0000001310007986 */ /* 0x0003e8000c101912 */
[----:B------:R-:W3:Y:S04]  /*1770*/  LDG.E R18, desc[UR18][R14.64+-0x400] ;  /* 0xfffc00120e127981 */ /* 0x000ee8000c1e1900 */
[----:B--2---:R-:W3:Y:S02]  /*1780*/  LDG.E R25, desc[UR18][R20.64+-0x400] ;  /* 0xfffc001214197981 */ /* 0x004ee4000c1e1900 */
[----:B---3--:R-:W-:-:S05]  /*1790*/  FADD R25, R18, -R25 ;  /* 0x8000001912197221 */ /* 0x008fca0000000000 */
[----:B------:R2:W-:Y:S04]  /*17a0*/  STG.E desc[UR18][R16.64+0x200], R25 ;  /* 0x0002001910007986 */ /* 0x0005e8000c101912 */
[----:B0-----:R-:W3:Y:S04]  /*17b0*/  LDG.E R10, desc[UR18][R14.64+-0x200] ;  /* 0xfffe00120e0a7981 */ /* 0x001ee8000c1e1900 */
[----:B------:R-:W3:Y:S02]  /*17c0*/  LDG.E R11, desc[UR18][R20.64+-0x200] ;  /* 0xfffe0012140b7981 */ /* 0x000ee4000c1e1900 */
[----:B---3--:R-:W-:-:S05]  /*17d0*/  FADD R11, R10, -R11 ;  /* 0x8000000b0a0b7221 */ /* 0x008fca0000000000 */
[----:B------:R0:W-:Y:S04]  /*17e0*/  STG.E desc[UR18][R16.64+0x400], R11 ;  /* 0x0004000b10007986 */ /* 0x0001e8000c101912 */
[----:B------:R-:W3:Y:S04]  /*17f0*/  LDG.E R10, desc[UR18][R14.64] ;  /* 0x000000120e0a7981 */ /* 0x000ee8000c1e1900 */
[----:B------:R-:W3:Y:S02]  /*1800*/  LDG.E R27, desc[UR18][R20.64] ;  /* 0x00000012141b7981 */ /* 0x000ee4000c1e1900 */
[----:B---3--:R-:W-:-:S05]  /*1810*/  FADD R27, R10, -R27 ;  /* 0x8000001b0a1b7221 */ /* 0x008fca0000000000 */
        /* <DEDUP_REMOVED lines=9> */
[----:B------:R-:W2:Y:S04]  /*18b0*/  LDG.E R10, desc[UR18][R14.64+0x600] ;  /* 0x000600120e0a7981 */ /* 0x000ea8000c1e1900 */
[----:B0-----:R-:W2:Y:S01]  /*18c0*/  LDG.E R11, desc[UR18][R20.64+0x600] ;  /* 0x00060012140b7981 */ /* 0x001ea2000c1e1900 */
[----:B------:R-:W-:Y:S01]  /*18d0*/  UIADD3 UR20, UP0, UPT, UR20, 0x2000, URZ ;  /* 0x0000200014147890 */ /* 0x000fe2000ff1e0ff */
[----:B------:R-:W-:Y:S01]  /*18e0*/  IADD3 R12, PT, PT, R12, 0x800, RZ ;  /* 0x000008000c0c7810 */ /* 0x000fe20007ffe0ff */
[----:B------:R-:W-:-:S02]  /*18f0*/  UIADD3 UR11, UPT, UPT, UR11, 0x10, URZ ;  /* 0x000000100b0b7890 */ /* 0x000fc4000fffe0ff */
[----:B------:R-:W-:Y:S02]  /*1900*/  UIADD3.X UR21, UPT, UPT, URZ, UR21, URZ, UP0, !UPT ;  /* 0x00000015ff157290 */ /* 0x000fe400087fe4ff */
[----:B------:R-:W-:Y:S01]  /*1910*/  UISETP.NE.AND UP0, UPT, UR11, URZ, UPT ;  /* 0x000000ff0b00728c */ /* 0x000fe2000bf05270 */
[----:B--2---:R-:W-:-:S05]  /*1920*/  FADD R11, R10, -R11 ;  /* 0x8000000b0a0b7221 */ /* 0x004fca0000000000 */
[----:B------:R3:W-:Y:S03]  /*1930*/  STG.E desc[UR18][R16.64+0xc00], R11 ;  /* 0x000c000b10007986 */ /* 0x0007e6000c101912 */
[----:B------:R-:W-:Y:S05]  /*1940*/  BRA.U UP0, `(.L_x_25) ;  /* 0xfffffff900ac7547 */ /* 0x000fea000b83ffff */
.L_x_24:
[----:B------:R-:W-:Y:S05]  /*1950*/  @!P0 EXIT ;  /* 0x000000000000894d */ /* 0x000fea0003800000 */
[----:B------:R-:W0:Y:S01]  /*1960*/  S2R R0, SR_TID.X ;  /* 0x0000000000007919 */ /* 0x000e220000002100 */
[----:B------:R-:W-:Y:S02]  /*1970*/  UISETP.GE.U32.AND UP0, UPT, UR32, 0x8, UPT ;  /* 0x000000082000788c */ /* 0x000fe4000bf06070 */
[----:B------:R-:W-:-:S06]  /*1980*/  ULOP3.LUT UR6, UR10, 0x7, URZ, 0xc0, !UPT ;  /* 0x000000070a067892 */ /* 0x000fcc000f8ec0ff */
[----:B------:R-:W-:Y:S01]  /*1990*/  ISETP.NE.AND P0, PT, RZ, UR6, PT ;  /* 0x00000006ff007c0c */ /* 0x000fe2000bf05270 */
[----:B------:R-:W-:-:S12]  /*19a0*/  BRA.U !UP0, `(.L_x_26) ;  /* 0x0000000108987547 */ /* 0x000fd8000b800000 */
[----:B------:R-:W-:-:S05]  /*19b0*/  MOV R13, UR4 ;  /* 0x00000004000d7c02 */ /* 0x000fca0008000f00 */
[----:B0-----:R-:W-:-:S04]  /*19c0*/  IMAD R13, R13, 0x80, R0 ;  /* 0x000000800d0d7824 */ /* 0x001fc800078e0200 */
[----:B---3--:R-:W-:-:S04]  /*19d0*/  IMAD.WIDE R10, R13, 0x4, R2 ;  /* 0x000000040d0a7825 */ /* 0x008fc800078e0202 */
[C---:B------:R-:W-:Y:S01]  /*19e0*/  IMAD.WIDE R8, R13.reuse, 0x4, R4 ;  /* 0x000000040d087825 */ /* 0x040fe200078e0204 */
[----:B------:R-:W2:Y:S04]  /*19f0*/  LDG.E R14, desc[UR18][R10.64] ;  /* 0x000000120a0e7981 */ /* 0x000ea8000c1e1900 */
[----:B------:R-:W2:Y:S01]  /*1a00*/  LDG.E R15, desc[UR18][R8.64] ;  /* 0x00000012080f7981 */ /* 0x000ea2000c1e1900 */
[----:B------:R-:W-:-:S04]  /*1a10*/  IMAD.WIDE R12, R13, 0x4, R6 ;  /* 0x000000040d0c7825 */ /* 0x000fc800078e0206 */
        /* <DEDUP_REMOVED lines=18> */
[----:B------:R-:W5:Y:S04]  /*1b40*/  LDG.E R14, desc[UR18][R10.64+0xa00] ;  /* 0x000a00120a0e7981 */ /* 0x000f68000c1e1900 */
[----:B-1----:R-:W5:Y:S02]  /*1b50*/  LDG.E R17, desc[UR18][R8.64+0xa00] ;  /* 0x000a001208117981 */ /* 0x002f64000c1e1900 */
[----:B-----5:R-:W-:-:S05]  /*1b60*/  FADD R17, R14, -R17 ;  /* 0x800000110e117221 */ /* 0x020fca0000000000 */
[----:B------:R4:W-:Y:S04]  /*1b70*/  STG.E desc[UR18][R12.64+0xa00], R17 ;  /* 0x000a00110c007986 */ /* 0x0009e8000c101912 */
[----:B------:R-:W5:Y:S04]  /*1b80*/  LDG.E R14, desc[UR18][R10.64+0xc00] ;  /* 0x000c00120a0e7981 */ /* 0x000f68000c1e1900 */
[----:B--2---:R-:W5:Y:S02]  /*1b90*/  LDG.E R19, desc[UR18][R8.64+0xc00] ;  /* 0x000c001208137981 */ /* 0x004f64000c1e1900 */
[----:B-----5:R-:W-:-:S05]  /*1ba0*/  FADD R19, R14, -R19 ;  /* 0x800000130e137221 */ /* 0x020fca0000000000 */
[----:B------:R4:W-:Y:S04]  /*1bb0*/  STG.E desc[UR18][R12.64+0xc00], R19 ;  /* 0x000c00130c007986 */ /* 0x0009e8000c101912 */
[----:B------:R-:W2:Y:S04]  /*1bc0*/  LDG.E R14, desc[UR18][R10.64+0xe00] ;  /* 0x000e00120a0e7981 */ /* 0x000ea8000c1e1900 */
[----:B---3--:R-:W2:Y:S01]  /*1bd0*/  LDG.E R21, desc[UR18][R8.64+0xe00] ;  /* 0x000e001208157981 */ /* 0x008ea2000c1e1900 */
[----:B------:R-:W-:Y:S01]  /*1be0*/  UIADD3 UR4, UPT, UPT, UR4, 0x8, URZ ;  /* 0x0000000804047890 */ /* 0x000fe2000fffe0ff */
[----:B--2---:R-:W-:-:S05]  /*1bf0*/  FADD R21, R14, -R21 ;  /* 0x800000150e157221 */ /* 0x004fca0000000000 */
[----:B------:R4:W-:Y:S06]  /*1c00*/  STG.E desc[UR18][R12.64+0xe00], R21 ;  /* 0x000e00150c007986 */ /* 0x0009ec000c101912 */
.L_x_26:
[----:B------:R-:W-:Y:S05]  /*1c10*/  @!P0 EXIT ;  /* 0x000000000000894d */ /* 0x000fea0003800000 */
[----:B------:R-:W-:Y:S02]  /*1c20*/  UISETP.GE.U32.AND UP0, UPT, UR6, 0x4, UPT ;  /* 0x000000040600788c */ /* 0x000fe4000bf06070 */
[----:B------:R-:W-:-:S06]  /*1c30*/  ULOP3.LUT UR5, UR10, 0x3, URZ, 0xc0, !UPT ;  /* 0x000000030a057892 */ /* 0x000fcc000f8ec0ff */
[----:B------:R-:W-:Y:S01]  /*1c40*/  ISETP.NE.AND P0, PT, RZ, UR5, PT ;  /* 0x00000005ff007c0c */ /* 0x000fe2000bf05270 */
[----:B------:R-:W-:-:S12]  /*1c50*/  BRA.U !UP0, `(.L_x_27) ;  /* 0x0000000108587547 */ /* 0x000fd8000b800000 */
[----:B---3--:R-:W-:-:S04]  /*1c60*/  MOV R11, UR4 ;  /* 0x00000004000b7c02 */ /* 0x008fc80008000f00 */
[----:B0-----:R-:W-:-:S05]  /*1c70*/  LEA R11, R11, R0, 0x7 ;  /* 0x000000000b0b7211 */ /* 0x001fca00078e38ff */
[----:B------:R-:W-:-:S04]  /*1c80*/  IMAD.WIDE R2, R11, 0x4, R2 ;  /* 0x000000040b027825 */ /* 0x000fc800078e0202 */
        /* <DEDUP_REMOVED lines=11> */
[----:B----4-:R-:W2:Y:S02]  /*1d40*/  LDG.E R13, desc[UR18][R4.64+0x400] ;  /* 0x00040012040d7981 */ /* 0x010ea4000c1e1900 */
[----:B--2---:R-:W-:-:S05]  /*1d50*/  FADD R13, R8, -R13 ;  /* 0x8000000d080d7221 */ /* 0x004fca0000000000 */
[----:B------:R1:W-:Y:S04]  /*1d60*/  STG.E desc[UR18][R6.64+0x400], R13 ;  /* 0x0004000d06007986 */ /* 0x0003e8000c101912 */
[----:B------:R-:W2:Y:S04]  /*1d70*/  LDG.E R8, desc[UR18][R2.64+0x600] ;  /* 0x0006001202087981 */ /* 0x000ea8000c1e1900 */
[----:B------:R-:W2:Y:S01]  /*1d80*/  LDG.E R15, desc[UR18][R4.64+0x600] ;  /* 0x00060012040f7981 */ /* 0x000ea2000c1e1900 */
[----:B------:R-:W-:Y:S01]  /*1d90*/  UIADD3 UR4, UPT, UPT, UR4, 0x4, URZ ;  /* 0x0000000404047890 */ /* 0x000fe2000fffe0ff */
[----:B--2---:R-:W-:-:S05]  /*1da0*/  FADD R15, R8, -R15 ;  /* 0x8000000f080f7221 */ /* 0x004fca0000000000 */
[----:B------:R1:W-:Y:S06]  /*1db0*/  STG.E desc[UR18][R6.64+0x600], R15 ;  /* 0x0006000f06007986 */ /* 0x0003ec000c101912 */
.L_x_27:
[----:B------:R-:W-:Y:S05]  /*1dc0*/  @!P0 EXIT ;  /* 0x000000000000894d */ /* 0x000fea0003800000 */
[----:B-1----:R-:W-:Y:S01]  /*1dd0*/  MOV R9, UR4 ;  /* 0x0000000400097c02 */ /* 0x002fe20008000f00 */
[----:B------:R-:W-:-:S03]  /*1de0*/  UIADD3 UR5, UPT, UPT, -UR5, URZ, URZ ;  /* 0x000000ff05057290 */ /* 0x000fc6000fffe1ff */
[----:B0-----:R-:W-:-:S09]  /*1df0*/  LEA R9, R9, R0, 0x7 ;  /* 0x0000000009097211 */ /* 0x001fd200078e38ff */
.L_x_28:
[----:B------:R-:W-:Y:S01]  /*1e00*/  MOV R4, UR30 ;  /* 0x0000001e00047c02 */ /* 0x000fe20008000f00 */
[----:B------:R-:W-:Y:S01]  /*1e10*/  IMAD.U32 R5, RZ, RZ, UR31 ;  /* 0x0000001fff057e24 */ /* 0x000fe2000f8e00ff */
[----:B------:R-:W-:Y:S02]  /*1e20*/  MOV R6, UR26 ;  /* 0x0000001a00067c02 */ /* 0x000fe40008000f00 */
[----:B------:R-:W-:Y:S01]  /*1e30*/  MOV R7, UR27 ;  /* 0x0000001b00077c02 */ /* 0x000fe20008000f00 */
[----:B------:R-:W-:-:S04]  /*1e40*/  IMAD.WIDE R4, R9, 0x4, R4 ;  /* 0x0000000409047825 */ /* 0x000fc800078e0204 */
[----:B------:R-:W-:Y:S02]  /*1e50*/  IMAD.WIDE R6, R9, 0x4, R6 ;  /* 0x0000000409067825 */ /* 0x000fe400078e0206 */
[----:B------:R-:W3:Y:S04]  /*1e60*/  LDG.E R5, desc[UR18][R4.64] ;  /* 0x0000001204057981 */ /* 0x000ee8000c1e1900 */
[----:B------:R-:W3:Y:S01]  /*1e70*/  LDG.E R6, desc[UR18][R6.64] ;  /* 0x0000001206067981 */ /* 0x000ee2000c1e1900 */
[----:B------:R-:W-:Y:S01]  /*1e80*/  UIADD3 UR5, UPT, UPT, UR5, 0x1, URZ ;  /* 0x0000000105057890 */ /* 0x000fe2000fffe0ff */
[----:B0-----:R-:W-:Y:S02]  /*1e90*/  MOV R2, UR22 ;  /* 0x0000001600027c02 */ /* 0x001fe40008000f00 */
[----:B------:R-:W-:-:S03]  /*1ea0*/  MOV R3, UR23 ;  /* 0x0000001700037c02 */ /* 0x000fc60008000f00 */
[----:B------:R-:W-:Y:S01]  /*1eb0*/  ISETP.NE.AND P0, PT, RZ, UR5, PT ;  /* 0x00000005ff007c0c */ /* 0x000fe2000bf05270 */
[----:B------:R-:W-:-:S04]  /*1ec0*/  IMAD.WIDE R2, R9, 0x4, R2 ;  /* 0x0000000409027825 */ /* 0x000fc800078e0202 */
[----:B---3--:R-:W-:-:S05]  /*1ed0*/  FADD R11, R6, -R5 ;  /* 0x80000005060b7221 */ /* 0x008fca0000000000 */
[----:B------:R0:W-:Y:S03]  /*1ee0*/  STG.E desc[UR18][R2.64], R11 ;  /* 0x0000000b02007986 */ /* 0x0001e6000c101912 */
[----:B------:R-:W-:Y:S05]  /*1ef0*/  @!P0 EXIT ;  /* 0x000000000000894d */ /* 0x000fea0003800000 */
[----:B------:R-:W-:Y:S01]  /*1f00*/  IADD3 R9, PT, PT, R9, 0x80, RZ ;  /* 0x0000008009097810 */ /* 0x000fe20007ffe0ff */
[----:B------:R-:W-:Y:S06]  /*1f10*/  BRA `(.L_x_28) ;  /* 0xfffffffc00b87947 */ /* 0x000fec000383ffff */
.L_x_29:
[----:B------:R-:W-:-:S00]  /*1f20*/  BRA `(.L_x_29) ;  /* 0xfffffffc00fc7947 */ /* 0x000fc0000383ffff */
[----:B------:R-:W-:-:S00]  /*1f30*/  NOP ;  /* 0x0000000000007918 */ /* 0x000fc00000000000 */
        /* <DEDUP_REMOVED lines=12> */
.L_x_51:


//--------------------- .text._ZN3cub18CUB_300001_SM_10006detail9transform16transform_kernelINS2_10policy_hubILb1EN4cuda3std3__45tupleIJN6thrust24THRUST_300001_SM_1000_NS6detail15normal_iteratorINSA_10device_ptrIfEEEESF_EEEE10policy1000Ei18daily_gain_functorSF_JPfSK_EEEvT0_iT1_T2_DpNS2_10kernel_argIT3_EE --------------------------
	.section	.text._ZN3cub18CUB_300001_SM_10006detail9transform16transform_kernelINS2_10policy_hubILb1EN4cuda3std3__45tupleIJN6thrust24THRUST_300001_SM_1000_NS6detail15normal_iteratorINSA_10device_ptrIfEEEESF_EEEE10policy1000Ei18daily_gain_functorSF_JPfSK_EEEvT0_iT1_T2_DpNS2_10kernel_argIT3_EE,"ax",@progbits
	.align	128
        .global         _ZN3cub18CUB_300001_SM_10006detail9transform16transform_kernelINS2_10policy_hubILb1EN4cuda3std3__45tupleIJN6thrust24THRUST_300001_SM_1000_NS6detail15normal_iteratorINSA_10device_ptrIfEEEESF_EEEE10policy1000Ei18daily_gain_functorSF_JPfSK_EEEvT0_iT1_T2_DpNS2_10kernel_argIT3_EE
        .type           _ZN3cub18CUB_300001_SM_10006detail9transform16transform_kernelINS2_10policy_hubILb1EN4cuda3std3__45tupleIJN6thrust24THRUST_300001_SM_1000_NS6detail15normal_iteratorINSA_10device_ptrIfEEEESF_EEEE10policy1000Ei18daily_gain_functorSF_JPfSK_EEEvT0_iT1_T2_DpNS2_10kernel_argIT3_EE,@function
        .size           _ZN3cub18CUB_300001_SM_10006detail9transform16transform_kernelINS2_10policy_hubILb1EN4cuda3std3__45tupleIJN6thrust24THRUST_300001_SM_1000_NS6detail15normal_iteratorINSA_10device_ptrIfEEEESF_EEEE10policy1000Ei18daily_gain_functorSF_JPfSK_EEEvT0_iT1_T2_DpNS2_10kernel_argIT3_EE,(.L_x_52 - _ZN3cub18CUB_300001_SM_10006detail9transform16transform_kernelINS2_10policy_hubILb1EN4cuda3std3__45tupleIJN6thrust24THRUST_300001_SM_1000_NS6detail15normal_iteratorINSA_10device_ptrIfEEEESF_EEEE10policy1000Ei18daily_gain_functorSF_JPfSK_EEEvT0_iT1_T2_DpNS2_10kernel_argIT3_EE)
        .other          _ZN3cub18CUB_300001_SM_10006detail9transform16transform_kernelINS2_10policy_hubILb1EN4cuda3std3__45tupleIJN6thrust24THRUST_300001_SM_1000_NS6detail15normal_iteratorINSA_10device_ptrIfEEEESF_EEEE10policy1000Ei18daily_gain_functorSF_JPfSK_EEEvT0_iT1_T2_DpNS2_10kernel_argIT3_EE,@"STO_CUDA_ENTRY STV_DEFAULT"
_ZN3cub18CUB_300001_SM_10006detail9transform16transform_kernelINS2_10policy_hubILb1EN4cuda3std3__45tupleIJN6thrust24THRUST_300001_SM_1000_NS6detail15normal_iteratorINSA_10device_ptrIfEEEESF_EEEE10policy1000Ei18daily_gain_functorSF_JPfSK_EEEvT0_iT1_T2_DpNS2_10kernel_argIT3_EE:
.text._ZN3cub18CUB_300001_SM_10006detail9transform16transform_kernelINS2_10policy_hubILb1EN4cuda3std3__45tupleIJN6thrust24THRUST_300001_SM_1000_NS6detail15normal_iteratorINSA_10device_ptrIfEEEESF_EEEE10policy1000Ei18daily_gain_functorSF_JPfSK_EEEvT0_iT1_T2_DpNS2_10kernel_argIT3_EE:
[----:B------:R-:W-:Y:S08]  /*0000*/  LDC R1, c[0x0][0x37c] ;  /* 0x0000df00ff017b82 */ /* 0x000ff00000000800 */
[----:B------:R-:W0:Y:S01]  /*0010*/  S2UR UR19, SR_CTAID.X ;  /* 0x00000000001379c3 */ /* 0x000e220000002500 */
[----:B------:R-:W1:Y:S01]  /*0020*/  LDCU.64 UR4, c[0x0][0x380] ;  /* 0x00007000ff0477ac */ /* 0x000e620008000a00 */
[----:B------:R-:W2:Y:S01]  /*0030*/  S2R R0, SR_TID.X ;  /* 0x0000000000007919 */ /* 0x000ea20000002100 */
[----:B------:R-:W-:Y:S01]  /*0040*/  BSSY.RECONVERGENT B0, `(.L_x_30) ;  /* 0x0000021000007945 */ /* 0x000fe20003800200 */
[----:B-1----:R-:W-:-:S04]  /*0050*/  USHF.L.U32 UR8, UR5, 0x7, URZ ;  /* 0x0000000705087899 */ /* 0x002fc800080006ff */
[----:B0-----:R-:W-:-:S04]  /*0060*/  UIMAD UR18, UR8, UR19, URZ ;  /* 0x00000013081272a4 */ /* 0x001fc8000f8e02ff */
[----:B------:R-:W-:-:S04]  /*0070*/  UIADD3 UR4, UPT, UPT, -UR18, UR4, URZ ;  /* 0x0000000412047290 */ /* 0x000fc8000fffe1ff */
[----:B------:R-:W-:Y:S01]  /*0080*/  UISETP.LT.AND UP0, UPT, UR8, UR4, UPT ;  /* 0x000000040800728c */ /* 0x000fe2000bf01270 */
[----:B--2---:R-:W-:-:S03]  /*0090*/  SHF.L.U32 R4, R0, 0x7, RZ ;  /* 0x0000000700047819 */ /* 0x004fc600000006ff */
[----:B------:R-:W-:-:S04]  /*00a0*/  USEL UR10, UR8, UR4, UP0 ;  /* 0x00000004080a7287 */ /* 0x000fc80008000000 */
[----:B------:R-:W-:-:S06]  /*00b0*/  USHF.L.U32 UR6, UR10, 0x2, URZ ;  /* 0x000000020a067899 */ /* 0x000fcc00080006ff */
[----:B------:R-:W-:-:S13]  /*00c0*/  ISETP.GE.AND P0, PT, R4, UR6, PT ;  /* 0x0000000604007c0c */ /* 0x000fda000bf06270 */
[----:B------:R-:W-:Y:S05]  /*00d0*/  @P0 BRA `(.L_x_31) ;  /* 0x00000000005c0947 */ /* 0x000fea0003800000 */
[----:B------:R-:W0:Y:S01]  /*00e0*/  LDC.64 R2, c[0x0][0x398] ;  /* 0x0000e600ff027b82 */ /* 0x000e220000000a00 */
[----:B------:R-:W-:Y:S01]  /*00f0*/  MOV R5, UR18 ;  /* 0x0000001200057c02 */ /* 0x000fe20008000f00 */
[----:B------:R-:W-:Y:S01]  /*0100*/  BSSY.RECONVERGENT B1, `(.L_x_32) ;  /* 0x000000a000017945 */ /* 0x000fe20003800200 */
[----:B0-----:R-:W-:-:S04]  /*0110*/  IMAD.WIDE.U32 R2, R0, 0x80, R2 ;  /* 0x0000008000027825 */ /* 0x001fc800078e0002 */
[----:B------:R-:W-:Y:S01]  /*0120*/  IMAD.WIDE R2, R5, 0x4, R2 ;  /* 0x0000000405027825 */ /* 0x000fe200078e0202 */
[----:B------:R-:W-:-:S07]  /*0130*/  MOV R5, R4 ;  /* 0x0000000400057202 */ /* 0x000fce0000000f00 */
.L_x_33:
[----:B------:R-:W-:Y:S01]  /*0140*/  IADD3 R5, PT, PT, R5, 0x4000, RZ ;  /* 0x0000400005057810 */ /* 0x000fe20007ffe0ff */
[----:B------:R0:W-:Y:S03]  /*0150*/  CCTL.E.PF2 [R2] ;  /* 0x000000000200798f */ /* 0x0001e60000800100 */
[----:B------:R-:W-:Y:S02]  /*0160*/  ISETP.GE.AND P0, PT, R5, UR6, PT ;  /* 0x0000000605007c0c */ /* 0x000fe4000bf06270 */
[----:B0-----:R-:W-:-:S04]  /*0170*/  IADD3 R2, P1, PT, R2, 0x4000, RZ ;  /* 0x0000400002027810 */ /* 0x001fc80007f3e0ff */
[----:B------:R-:W-:-:S07]  /*0180*/  IADD3.X R3, PT, PT, RZ, R3, RZ, P1, !PT ;  /* 0x00000003ff037210 */ /* 0x000fce0000ffe4ff */
[----:B------:R-:W-:Y:S05]  /*0190*/  @!P0 BRA `(.L_x_33) ;  /* 0xfffffffc00e88947 */ /* 0x000fea000383ffff */
[----:B------:R-:W-:Y:S05]  /*01a0*/  BSYNC.RECONVERGENT B1 ;  /* 0x0000000000017941 */ /* 0x000fea0003800200 */
.L_x_32:
[----:B------:R-:W0:Y:S01]  /*01b0*/  LDC.64 R2, c[0x0][0x3a8] ;  /* 0x0000ea00ff027b82 */ /* 0x000e220000000a00 */
[----:B------:R-:W-:Y:S01]  /*01c0*/  MOV R5, UR18 ;  /* 0x0000001200057c02 */ /* 0x000fe20008000f00 */
[----:B0-----:R-:W-:-:S04]  /*01d0*/  IMAD.WIDE.U32 R2, R0, 0x80, R2 ;  /* 0x0000008000027825 */ /* 0x001fc800078e0002 */
[----:B------:R-:W-:-:S07]  /*01e0*/  IMAD.WIDE R2, R5, 0x4, R2 ;  /* 0x0000000405027825 */ /* 0x000fce00078e0202 */
.L_x_34:
[----:B------:R-:W-:Y:S01]  /*01f0*/  IADD3 R4, PT, PT, R4, 0x4000, RZ ;  /* 0x0000400004047810 */ /* 0x000fe20007ffe0ff */
[----:B------:R0:W-:Y:S03]  /*0200*/  CCTL.E.PF2 [R2] ;  /* 0x000000000200798f */ /* 0x0001e60000800100 */
[----:B------:R-:W-:Y:S02]  /*0210*/  ISETP.GE.AND P0, PT, R4, UR6, PT ;  /* 0x0000000604007c0c */ /* 0x000fe4000bf06270 */
[----:B0-----:R-:W-:-:S05]  /*0220*/  IADD3 R2, P1, PT, R2, 0x4000, RZ ;  /* 0x0000400002027810 */ /* 0x001fca0007f3e0ff */
[----:B------:R-:W-:-:S06]  /*0230*/  IMAD.X R3, RZ, RZ, R3, P1 ;  /* 0x000000ffff037224 */ /* 0x000fcc00008e0603 */
[----:B------:R-:W-:Y:S05]  /*0240*/  @!P0 BRA `(.L_x_34) ;  /* 0xfffffffc00e88947 */ /* 0x000fea000383ffff */
.L_x_31:
[----:B------:R-:W-:Y:S05]  /*0250*/  BSYNC.RECONVERGENT B0 ;  /* 0x0000000000007941 */ /* 0x000fea0003800200 */
.L_x_30:
[----:B------:R-:W-:Y:S01]  /*0260*/  UISETP.GT.AND UP0, UPT, UR8, UR4, UPT ;  /* 0x000000040800728c */ /* 0x000fe2000bf04270 */
[----:B------:R-:W0:Y:S01]  /*0270*/  LDCU.64 UR16, c[0x0][0x358] ;  /* 0x00006b00ff1077ac */ /* 0x000e220008000a00 */
[----:B------:R-:W1:Y:S01]  /*0280*/  LDCU.64 UR14, c[0x0][0x390] ;  /* 0x00007200ff0e77ac */ /* 0x000e620008000a00 */
[----:B------:R-:W2:Y:S01]  /*0290*/  LDCU.64 UR12, c[0x0][0x3a8] ;  /* 0x00007500ff0c77ac */ /* 0x000ea20008000a00 */
[----:B------:R-:W-:-:S05]  /*02a0*/  UIMAD.WIDE UR6, UR18, 0x4, URZ ;  /* 0x00000004120678a5 */ /* 0x000fca000f8e02ff */
[----:B------:R-:W-:Y:S07]  /*02b0*/  BRA.U UP0, `(.L_x_35) ;  /* 0x0000000d00a07547 */ /* 0x000fee000b800000 */
[----:B------:R-:W-:-:S06]  /*02c0*/  UISETP.GE.AND UP0, UPT, UR5, 0x1, UPT ;  /* 0x000000010500788c */ /* 0x000fcc000bf06270 */
[----:B------:R-:W-:-:S13]  /*02d0*/  PLOP3.LUT P0, PT, PT, PT, UP0, 0x80, 0x8 ;  /* 0x000000000008781c */ /* 0x000fda0003f0f008 */
[----:B012---:R-:W-:Y:S05]  /*02e0*/  @!P0 EXIT ;  /* 0x000000000000894d */ /* 0x007fea0003800000 */
        /* <DEDUP_REMOVED lines=9> */
[----:B------:R-:W-:Y:S01]  /*0380*/  UMOV UR8, UR6 ;  /* 0x0000000600087c82 */ /* 0x000fe20008000000 */
[----:B------:R-:W-:Y:S01]  /*0390*/  UMOV UR9, UR7 ;  /* 0x0000000700097c82 */ /* 0x000fe20008000000 */
[----:B------:R-:W-:Y:S02]  /*03a0*/  UIADD3 UR6, UP0, UPT, UR8, 0x600, URZ ;  /* 0x0000060008067890 */ /* 0x000fe4000ff1e0ff */
[----:B------:R-:W-:Y:S02]  /*03b0*/  ULOP3.LUT UR4, UR5, 0x7ffffff0, URZ, 0xc0, !UPT ;  /* 0x7ffffff005047892 */ /* 0x000fe4000f8ec0ff */
[----:B------:R-:W-:Y:S01]  /*03c0*/  UIADD3.X UR7, UPT, UPT, URZ, UR9, URZ, UP0, !UPT ;  /* 0x00000009ff077290 */ /* 0x000fe200087fe4ff */
[----:B------:R-:W-:Y:S01]  /*03d0*/  IMAD.WIDE.U32 R4, R0, 0x4, R4 ;  /* 0x0000000400047825 */ /* 0x000fe200078e0004 */
[----:B------:R-:W-:-:S02]  /*03e0*/  UIADD3 UR20, UP0, UPT, UR6, UR12, URZ ;  /* 0x0000000c06147290 */ /* 0x000fc4000ff1e0ff */
[----:B------:R-:W-:Y:S01]  /*03f0*/  UIADD3 UR6, UP1, UPT, UR6, UR14, URZ ;  /* 0x0000000e06067290 */ /* 0x000fe2000ff3e0ff */
[C---:B------:R-:W-:Y:S01]  /*0400*/  IADD3 R16, P1, PT, R4.reuse, UR12, RZ ;  /* 0x0000000c04107c10 */ /* 0x040fe2000ff3e0ff */
[----:B------:R-:W-:Y:S01]  /*0410*/  UIADD3.X UR21, UPT, UPT, UR7, UR13, URZ, UP0, !UPT ;  /* 0x0000000d07157290 */ /* 0x000fe200087fe4ff */
[----:B------:R-:W-:Y:S01]  /*0420*/  IADD3 R17, P2, PT, R4, UR14, RZ ;  /* 0x0000000e04117c10 */ /* 0x000fe2000ff5e0ff */
[----:B------:R-:W1:Y:S01]  /*0430*/  LDCU.64 UR22, c[0x0][0x398] ;  /* 0x00007300ff1677ac */ /* 0x000e620008000a00 */
[C---:B------:R-:W-:Y:S02]  /*0440*/  IADD3.X R18, PT, PT, R5.reuse, UR13, RZ, P1, !PT ;  /* 0x0000000d05127c10 */ /* 0x040fe40008ffe4ff */
[----:B------:R-:W-:Y:S01]  /*0450*/  IADD3.X R4, PT, PT, R5, UR15, RZ, P2, !PT ;  /* 0x0000000f05047c10 */ /* 0x000fe200097fe4ff */
[----:B------:R-:W-:Y:S01]  /*0460*/  UIADD3 UR11, UPT, UPT, -UR4, URZ, URZ ;  /* 0x000000ff040b7290 */ /* 0x000fe2000fffe1ff */
[C---:B0-----:R-:W-:Y:S01]  /*0470*/  IMAD.WIDE.U32 R2, R0.reuse, 0x4, R2 ;  /* 0x0000000400027825 */ /* 0x041fe200078e0002 */
[----:B------:R-:W-:Y:S01]  /*0480*/  IADD3 R0, PT, PT, R0, 0x480, RZ ;  /* 0x0000048000007810 */ /* 0x000fe20007ffe0ff */
[----:B-1----:R-:W-:-:S12]  /*0490*/  UIADD3.X UR7, UPT, UPT, UR7, UR15, URZ, UP1, !UPT ;  /* 0x0000000f07077290 */ /* 0x002fd80008ffe4ff */
.L_x_37:
        /* <DEDUP_REMOVED lines=22> */
[----:B0-----:R-:W4:Y:S04]  /*0600*/  LDG.E R5, desc[UR16][R10.64+0x800] ;  /* 0x000800100a057981 */ /* 0x001f28000c1e1900 */
[----:B------:R-:W4:Y:S02]  /*0610*/  LDG.E R12, desc[UR16][R8.64] ;  /* 0x00000010080c7981 */ /* 0x000f24000c1e1900 */
[----:B----4-:R-:W-:-:S05]  /*0620*/  FADD R5, R5, -R12 ;  /* 0x8000000c05057221 */ /* 0x010fca0000000000 */
[----:B------:R0:W-:Y:S04]  /*0630*/  STG.E desc[UR16][R6.64], R5 ;  /* 0x0000000506007986 */ /* 0x0001e8000c101910 */
[----:B------:R-:W4:Y:S04]  /*0640*/  LDG.E R12, desc[UR16][R10.64+0xa00] ;  /* 0x000a00100a0c7981 */ /* 0x000f28000c1e1900 */
[----:B-1----:R-:W4:Y:S02]  /*0650*/  LDG.E R13, desc[UR16][R8.64+0x200] ;  /* 0x00020010080d7981 */ /* 0x002f24000c1e1900 */
[----:B----4-:R-:W-:-:S05]  /*0660*/  FADD R13, R12, -R13 ;  /* 0x8000000d0c0d7221 */ /* 0x010fca0000000000 */
[----:B------:R1:W-:Y:S04]  /*0670*/  STG.E desc[UR16][R6.64+0x200], R13 ;  /* 0x0002000d06007986 */ /* 0x0003e8000c101910 */
[----:B------:R-:W3:Y:S04]  /*0680*/  LDG.E R12, desc[UR16][R10.64+0xc00] ;  /* 0x000c00100a0c7981 */ /* 0x000ee8000c1e1900 */
[----:B--2---:R-:W3:Y:S02]  /*0690*/  LDG.E R15, desc[UR16][R8.64+0x400] ;  /* 0x00040010080f7981 */ /* 0x004ee4000c1e1900 */
[----:B---3--:R-:W-:-:S05]  /*06a0*/  FADD R19, R12, -R15 ;  /* 0x8000000f0c137221 */ /* 0x008fca0000000000 */
[----:B------:R-:W-:Y:S04]  /*06b0*/  STG.E desc[UR16][R6.64+0x400], R19 ;  /* 0x0004001306007986 */ /* 0x000fe8000c101910 */
[----:B------:R-:W0:Y:S04]  /*06c0*/  LDG.E R12, desc[UR16][R10.64+0xe00] ;  /* 0x000e00100a0c7981 */ /* 0x000e28000c1e1900 */
[----:B------:R-:W0:Y:S01]  /*06d0*/  LDG.E R15, desc[UR16][R8.64+0x600] ;  /* 0x00060010080f7981 */ /* 0x000e22000c1e1900 */
[----:B------:R-:W-:Y:S01]  /*06e0*/  UIMAD.WIDE UR12, UR18, 0x4, UR22 ;  /* 0x00000004120c78a5 */ /* 0x000fe2000f8e0216 */
[----:B0-----:R-:W-:-:S05]  /*06f0*/  FADD R5, R12, -R15 ;  /* 0x8000000f0c057221 */ /* 0x001fca0000000000 */
[----:B------:R0:W-:Y:S04]  /*0700*/  STG.E desc[UR16][R6.64+0x600], R5 ;  /* 0x0006000506007986 */ /* 0x0001e8000c101910 */
[----:B------:R-:W2:Y:S04]  /*0710*/  LDG.E R20, desc[UR16][R10.64+0x1000] ;  /* 0x001000100a147981 */ /* 0x000ea8000c1e1900 */
[----:B------:R-:W2:Y:S01]  /*0720*/  LDG.E R21, desc[UR16][R8.64+0x800] ;  /* 0x0008001008157981 */ /* 0x000ea2000c1e1900 */
[----:B------:R-:W-:Y:S01]  /*0730*/  MOV R14, UR20 ;  /* 0x00000014000e7c02 */ /* 0x000fe20008000f00 */
[----:B-1----:R-:W-:Y:S01]  /*0740*/  IMAD.U32 R13, RZ, RZ, UR13 ;  /* 0x0000000dff0d7e24 */ /* 0x002fe2000f8e00ff */
[----:B------:R-:W-:-:S02]  /*0750*/  MOV R15, UR21 ;  /* 0x00000015000f7c02 */ /* 0x000fc40008000f00 */
[----:B------:R-:W-:Y:S01]  /*0760*/  MOV R12, UR12 ;  /* 0x0000000c000c7c02 */ /* 0x000fe20008000f00 */
[----:B------:R-:W-:-:S04]  /*0770*/  IMAD.WIDE R14, R0, 0x4, R14 ;  /* 0x00000004000e7825 */ /* 0x000fc800078e020e */
[----:B------:R-:W-:-:S04]  /*0780*/  IMAD.WIDE R12, R0, 0x4, R12 ;  /* 0x00000004000c7825 */ /* 0x000fc800078e020c */
[----:B--2---:R-:W-:-:S05]  /*0790*/  FADD R21, R20, -R21 ;  /* 0x8000001514157221 */ /* 0x004fca0000000000 */
[----:B------:R1:W-:Y:S04]  /*07a0*/  STG.E desc[UR16][R6.64+0x800], R21 ;  /* 0x0008001506007986 */ /* 0x0003e8000c101910 */
[----:B0-----:R-:W2:Y:S04]  /*07b0*/  LDG.E R5, desc[UR16][R12.64] ;  /* 0x000000100c057981 */ /* 0x001ea8000c1e1900 */
[----:B------:R-:W2:Y:S01]  /*07c0*/  LDG.E R10, desc[UR16][R14.64+-0x600] ;  /* 0xfffa00100e0a7981 */ /* 0x000ea2000c1e1900 */
[----:B------:R-:W-:Y:S02]  /*07d0*/  MOV R8, UR6 ;  /* 0x0000000600087c02 */ /* 0x000fe40008000f00 */
[----:B------:R-:W-:-:S03]  /*07e0*/  MOV R9, UR7 ;  /* 0x0000000700097c02 */ /* 0x000fc60008000f00 */
[----:B------:R-:W-:-:S04]  /*07f0*/  IMAD.WIDE R8, R0, 0x4, R8 ;  /* 0x0000000400087825 */ /* 0x000fc800078e0208 */
[----:B--2---:R-:W-:-:S05]  /*0800*/  FADD R5, R5, -R10 ;  /* 0x8000000a05057221 */ /* 0x004fca0000000000 */
[----:B------:R0:W-:Y:S04]  /*0810*/  STG.E desc[UR16][R8.64+-0x600], R5 ;  /* 0xfffa000508007986 */ /* 0x0001e8000c101910 */
[----:B------:R-:W2:Y:S04]  /*0820*/  LDG.E R10, desc[UR16][R12.64+0x200] ;  /* 0x000200100c0a7981 */ /* 0x000ea8000c1e1900 */
[----:B------:R-:W2:Y:S02]  /*0830*/  LDG.E R11, desc[UR16][R14.64+-0x400] ;  /* 0xfffc00100e0b7981 */ /* 0x000ea4000c1e1900 */
[----:B--2---:R-:W-:-:S05]  /*0840*/  FADD R11, R10, -R11 ;  /* 0x8000000b0a0b7221 */ /* 0x004fca0000000000 */
[----:B------:R2:W-:Y:S04]  /*0850*/  STG.E desc[UR16][R8.64+-0x400], R11 ;  /* 0xfffc000b08007986 */ /* 0x0005e8000c101910 */
[----:B-1----:R-:W3:Y:S04]  /*0860*/  LDG.E R6, desc[UR16][R12.64+0x400] ;  /* 0x000400100c067981 */ /* 0x002ee8000c1e1900 */
[----:B------:R-:W3:Y:S02]  /*0870*/  LDG.E R7, desc[UR16][R14.64+-0x200] ;  /* 0xfffe00100e077981 */ /* 0x000ee4000c1e1900 */
[----:B---3--:R-:W-:-:S05]  /*0880*/  FADD R7, R6, -R7 ;  /* 0x8000000706077221 */ /* 0x008fca0000000000 */
        /* <DEDUP_REMOVED lines=10> */
[----:B--2---:R-:W4:Y:S02]  /*0930*/  LDG.E R11, desc[UR16][R14.64+0x400] ;  /* 0x000400100e0b7981 */ /* 0x004f24000c1e1900 */
[----:B----4-:R-:W-:-:S05]  /*0940*/  FADD R11, R6, -R11 ;  /* 0x8000000b060b7221 */ /* 0x010fca0000000000 */
[----:B------:R3:W-:Y:S04]  /*0950*/  STG.E desc[UR16][R8.64+0x400], R11 ;  /* 0x0004000b08007986 */ /* 0x0007e8000c101910 */
[----:B------:R-:W2:Y:S04]  /*0960*/  LDG.E R6, desc[UR16][R12.64+0xc00] ;  /* 0x000c00100c067981 */ /* 0x000ea8000c1e1900 */
[----:B-1----:R-:W2:Y:S01]  /*0970*/  LDG.E R7, desc[UR16][R14.64+0x600] ;  /* 0x000600100e077981 */ /* 0x002ea2000c1e1900 */
        /* <DEDUP_REMOVED lines=8> */
.L_x_36:
[----:B------:R-:W-:Y:S05]  /*0a00*/  @!P0 EXIT ;  /* 0x000000000000894d */ /* 0x000fea0003800000 */
[----:B------:R-:W0:Y:S01]  /*0a10*/  LDCU.128 UR12, c[0x0][0x390] ;  /* 0x00007200ff0c77ac */ /* 0x000e220008000c00 */
[----:B------:R-:W1:Y:S01]  /*0a20*/  S2R R0, SR_TID.X ;  /* 0x0000000000007919 */ /* 0x000e620000002100 */
[----:B------:R-:W2:Y:S01]  /*0a30*/  LDCU.64 UR8, c[0x0][0x3a8] ;  /* 0x00007500ff0877ac */ /* 0x000ea20008000a00 */
[----:B------:R-:W-:Y:S01]  /*0a40*/  USHF.L.U32 UR10, UR10, 0x7, URZ ;  /* 0x000000070a0a7899 */ /* 0x000fe200080006ff */
[----:B------:R-:W4:Y:S03]  /*0a50*/  LDCU UR5, c[0x0][0x384] ;  /* 0x00007080ff0577ac */ /* 0x000f260008000800 */
[----:B------:R-:W-:-:S04]  /*0a60*/  UIMAD UR6, UR10, UR19, URZ ;  /* 0x000000130a0672a4 */ /* 0x000fc8000f8e02ff */
[----:B------:R-:W-:-:S04]  /*0a70*/  UIMAD.WIDE UR6, UR6, 0x4, URZ ;  /* 0x00000004060678a5 */ /* 0x000fc8000f8e02ff */
[----:B0-----:R-:W-:Y:S02]  /*0a80*/  UIADD3 UR14, UP0, UPT, UR6, UR14, URZ ;  /* 0x0000000e060e7290 */ /* 0x001fe4000ff1e0ff */
[----:B------:R-:W-:Y:S02]  /*0a90*/  UIADD3 UR12, UP2, UPT, UR6, UR12, URZ ;  /* 0x0000000c060c7290 */ /* 0x000fe4000ff5e0ff */
[----:B------:R-:W-:Y:S02]  /*0aa0*/  UIADD3.X UR15, UPT, UPT, UR7, UR15, URZ, UP0, !UPT ;  /* 0x0000000f070f7290 */ /* 0x000fe400087fe4ff */
[----:B------:R-:W-:Y:S01]  /*0ab0*/  UISETP.GE.U32.AND UP0, UPT, UR24, 0x8, UPT ;  /* 0x000000081800788c */ /* 0x000fe2000bf06070 */
[----:B------:R-:W-:Y:S01]  /*0ac0*/  MOV R6, UR14 ;  /* 0x0000000e00067c02 */ /* 0x000fe20008000f00 */
[----:B--2---:R-:W-:Y:S01]  /*0ad0*/  UIADD3 UR8, UP1, UPT, UR6, UR8, URZ ;  /* 0x0000000806087290 */ /* 0x004fe2000ff3e0ff */
[----:B------:R-:W-:Y:S01]  /*0ae0*/  MOV R2, UR12 ;  /* 0x0000000c00027c02 */ /* 0x000fe20008000f00 */
[----:B----4-:R-:W-:Y:S01]  /*0af0*/  ULOP3.LUT UR10, UR5, 0x7, URZ, 0xc0, !UPT ;  /* 0x00000007050a7892 */ /* 0x010fe2000f8ec0ff */
[----:B---3--:R-:W-:Y:S01]  /*0b00*/  IMAD.U32 R7, RZ, RZ, UR15 ;  /* 0x0000000fff077e24 */ /* 0x008fe2000f8e00ff */
[----:B------:R-:W-:-:S02]  /*0b10*/  UIADD3.X UR13, UPT, UPT, UR7, UR13, URZ, UP2, !UPT ;  /* 0x0000000d070d7290 */ /* 0x000fc400097fe4ff */
[----:B------:R-:W-:Y:S01]  /*0b20*/  UIADD3.X UR9, UPT, UPT, UR7, UR9, URZ, UP1, !UPT ;  /* 0x0000000907097290 */ /* 0x000fe20008ffe4ff */
[----:B------:R-:W-:Y:S02]  /*0b30*/  MOV R4, UR8 ;  /* 0x0000000800047c02 */ /* 0x000fe40008000f00 */
[----:B------:R-:W-:Y:S02]  /*0b40*/  ISETP.NE.AND P0, PT, RZ, UR10, PT ;  /* 0x0000000aff007c0c */ /* 0x000fe4000bf05270 */
[----:B------:R-:W-:Y:S02]  /*0b50*/  MOV R3, UR13 ;  /* 0x0000000d00037c02 */ /* 0x000fe40008000f00 */
[----:B------:R-:W-:Y:S01]  /*0b60*/  MOV R5, UR9 ;  /* 0x0000000900057c02 */ /* 0x000fe20008000f00 */
[----:B-1----:R-:W-:Y:S08]  /*0b70*/  BRA.U !UP0, `(.L_x_38) ;  /* 0x0000000108987547 */ /* 0x002ff0000b800000 */
[----:B------:R-:W-:-:S04]  /*0b80*/  MOV R13, UR4 ;  /* 0x00000004000d7c02 */ /* 0x000fc80008000f00 */
[----:B------:R-:W-:-:S05]  /*0b90*/  LEA R13, R13, R0, 0x7 ;  /* 0x000000000d0d7211 */ /* 0x000fca00078e38ff */
        /* <DEDUP_REMOVED lines=32> */
[----:B---3--:R-:W2:Y:S01]  /*0da0*/  LDG.E R21, desc[UR16][R8.64+0xe00] ;  /* 0x000e001008157981 */ /* 0x008ea2000c1e1900 */
[----:B------:R-:W-:Y:S01]  /*0db0*/  UIADD3 UR4, UPT, UPT, UR4, 0x8, URZ ;  /* 0x0000000804047890 */ /* 0x000fe2000fffe0ff */
[----:B--2---:R-:W-:-:S05]  /*0dc0*/  FADD R21, R14, -R21 ;  /* 0x800000150e157221 */ /* 0x004fca0000000000 */
[----:B------:R0:W-:Y:S06]  /*0dd0*/  STG.E desc[UR16][R12.64+0xe00], R21 ;  /* 0x000e00150c007986 */ /* 0x0001ec000c101910 */
.L_x_38:
[----:B------:R-:W-:Y:S05]  /*0de0*/  @!P0 EXIT ;  /* 0x000000000000894d */ /* 0x000fea0003800000 */
[----:B------:R-:W-:Y:S02]  /*0df0*/  UISETP.GE.U32.AND UP0, UPT, UR10, 0x4, UPT ;  /* 0x000000040a00788c */ /* 0x000fe4000bf06070 */
[----:B------:R-:W-:-:S06]  /*0e00*/  ULOP3.LUT UR5, UR5, 0x3, URZ, 0xc0, !UPT ;  /* 0x0000000305057892 */ /* 0x000fcc000f8ec0ff */
[----:B------:R-:W-:Y:S01]  /*0e10*/  ISETP.NE.AND P0, PT, RZ, UR5, PT ;  /* 0x00000005ff007c0c */ /* 0x000fe2000bf05270 */
[----:B------:R-:W-:-:S12]  /*0e20*/  BRA.U !UP0, `(.L_x_39) ;  /* 0x0000000108587547 */ /* 0x000fd8000b800000 */
        /* <DEDUP_REMOVED lines=14> */
[----:B0-----:R-:W2:Y:S02]  /*0f10*/  LDG.E R13, desc[UR16][R4.64+0x400] ;  /* 0x00040010040d7981 */ /* 0x001ea4000c1e1900 */
[----:B--2---:R-:W-:-:S05]  /*0f20*/  FADD R13, R8, -R13 ;  /* 0x8000000d080d7221 */ /* 0x004fca0000000000 */
[----:B------:R1:W-:Y:S04]  /*0f30*/  STG.E desc[UR16][R2.64+0x400], R13 ;  /* 0x0004000d02007986 */ /* 0x0003e8000c101910 */
[----:B------:R-:W2:Y:S04]  /*0f40*/  LDG.E R8, desc[UR16][R6.64+0x600] ;  /* 0x0006001006087981 */ /* 0x000ea8000c1e1900 */
[----:B------:R-:W2:Y:S01]  /*0f50*/  LDG.E R15, desc[UR16][R4.64+0x600] ;  /* 0x00060010040f7981 */ /* 0x000ea2000c1e1900 */
[----:B------:R-:W-:Y:S01]  /*0f60*/  UIADD3 UR4, UPT, UPT, UR4, 0x4, URZ ;  /* 0x0000000404047890 */ /* 0x000fe2000fffe0ff */
[----:B--2---:R-:W-:-:S05]  /*0f70*/  FADD R15, R8, -R15 ;  /* 0x8000000f080f7221 */ /* 0x004fca0000000000 */
[----:B------:R1:W-:Y:S06]  /*0f80*/  STG.E desc[UR16][R2.64+0x600], R15 ;  /* 0x0006000f02007986 */ /* 0x0003ec000c101910 */
.L_x_39:
[----:B------:R-:W-:Y:S05]  /*0f90*/  @!P0 EXIT ;  /* 0x000000000000894d */ /* 0x000fea0003800000 */
[----:B------:R-:W2:Y:S01]  /*0fa0*/  LDCU.128 UR8, c[0x0][0x390] ;  /* 0x00007200ff0877ac */ /* 0x000ea20008000c00 */
[----:B-1----:R-:W-:Y:S01]  /*0fb0*/  IMAD.U32 R9, RZ, RZ, UR4 ;  /* 0x00000004ff097e24 */ /* 0x002fe2000f8e00ff */
[----:B------:R-:W1:Y:S04]  /*0fc0*/  LDCU.64 UR12, c[0x0][0x3a8] ;  /* 0x00007500ff0c77ac */ /* 0x000e680008000a00 */
[----:B------:R-:W-:Y:S01]  /*0fd0*/  LEA R9, R9, R0, 0x7 ;  /* 0x0000000009097211 */ /* 0x000fe200078e38ff */
[----:B--2---:R-:W-:Y:S02]  /*0fe0*/  UIMAD.WIDE UR6, UR18, 0x4, UR8 ;  /* 0x00000004120678a5 */ /* 0x004fe4000f8e0208 */
[----:B------:R-:W-:Y:S02]  /*0ff0*/  UIADD3 UR8, UPT, UPT, -UR5, URZ, URZ ;  /* 0x000000ff05087290 */ /* 0x000fe4000fffe1ff */
[----:B------:R-:W-:-:S02]  /*1000*/  UIMAD.WIDE UR10, UR18, 0x4, UR10 ;  /* 0x00000004120a78a5 */ /* 0x000fc4000f8e020a */
[----:B-1----:R-:W-:-:S12]  /*1010*/  UIMAD.WIDE UR4, UR18, 0x4, UR12 ;  /* 0x00000004120478a5 */ /* 0x002fd8000f8e020c */
.L_x_40:
[----:B------:R-:W-:Y:S02]  /*1020*/  MOV R4, UR4 ;  /* 0x0000000400047c02 */ /* 0x000fe40008000f00 */
[----:B------:R-:W-:Y:S02]  /*1030*/  MOV R5, UR5 ;  /* 0x0000000500057c02 */ /* 0x000fe40008000f00 */
[----:B------:R-:W-:Y:S02]  /*1040*/  MOV R6, UR10 ;  /* 0x0000000a00067c02 */ /* 0x000fe40008000f00 */
[----:B------:R-:W-:Y:S01]  /*1050*/  MOV R7, UR11 ;  /* 0x0000000b00077c02 */ /* 0x000fe20008000f00 */
[----:B------:R-:W-:-:S04]  /*1060*/  IMAD.WIDE R4, R9, 0x4, R4 ;  /* 0x0000000409047825 */ /* 0x000fc800078e0204 */
[----:B------:R-:W-:Y:S02]  /*1070*/  IMAD.WIDE R6, R9, 0x4, R6 ;  /* 0x0000000409067825 */ /* 0x000fe400078e0206 */
[----:B------:R-:W2:Y:S04]  /*1080*/  LDG.E R5, desc[UR16][R4.64] ;  /* 0x0000001004057981 */ /* 0x000ea8000c1e1900 */
[----:B------:R-:W2:Y:S01]  /*1090*/  LDG.E R6, desc[UR16][R6.64] ;  /* 0x0000001006067981 */ /* 0x000ea2000c1e1900 */
[----:B-1----:R-:W-:Y:S01]  /*10a0*/  MOV R2, UR6 ;  /* 0x0000000600027c02 */ /* 0x002fe20008000f00 */
[----:B------:R-:W-:Y:S01]  /*10b0*/  IMAD.U32 R3, RZ, RZ, UR7 ;  /* 0x00000007ff037e24 */ /* 0x000fe2000f8e00ff */
[----:B------:R-:W-:-:S03]  /*10c0*/  UIADD3 UR8, UPT, UPT, UR8, 0x1, URZ ;  /* 0x0000000108087890 */ /* 0x000fc6000fffe0ff */
[C---:B------:R-:W-:Y:S01]  /*10d0*/  IMAD.WIDE R2, R9.reuse, 0x4, R2 ;  /* 0x0000000409027825 */ /* 0x040fe200078e0202 */
[----:B------:R-:W-:Y:S01]  /*10e0*/  UISETP.NE.AND UP0, UPT, UR8, URZ, UPT ;  /* 0x000000ff0800728c */ /* 0x000fe2000bf05270 */
[----:B------:R-:W-:Y:S02]  /*10f0*/  IADD3 R9, PT, PT, R9, 0x80, RZ ;  /* 0x0000008009097810 */ /* 0x000fe40007ffe0ff */
[----:B--2---:R-:W-:-:S05]  /*1100*/  FADD R11, R6, -R5 ;  /* 0x80000005060b7221 */ /* 0x004fca0000000000 */
[----:B------:R1:W-:Y:S01]  /*1110*/  STG.E desc[UR16][R2.64], R11 ;  /* 0x0000000b02007986 */ /* 0x0003e2000c101910 */
[----:B------:R-:W-:Y:S05]  /*1120*/  BRA.U UP0, `(.L_x_40) ;  /* 0xfffffffd00bc7547 */ /* 0x000fea000b83ffff */
[----:B------:R-:W-:Y:S05]  /*1130*/  EXIT ;  /* 0x000000000000794d */ /* 0x000fea0003800000 */
.L_x_35:
[----:B------:R-:W-:-:S06]  /*1140*/  UISETP.GE.AND UP0, UPT, UR5, 0x1, UPT ;  /* 0x000000010500788c */ /* 0x000fcc000bf06270 */
[----:B------:R-:W-:-:S13]  /*1150*/  PLOP3.LUT P0, PT, PT, PT, UP0, 0x80, 0x8 ;  /* 0x000000000008781c */ /* 0x000fda0003f0f008 */
[----:B012---:R-:W-:Y:S05]  /*1160*/  @!P0 EXIT ;  /* 0x000000000000894d */ /* 0x007fea0003800000 */
[----:B------:R-:W0:Y:S01]  /*1170*/  LDCU UR4, c[0x0][0x384] ;  /* 0x00007080ff0477ac */ /* 0x000e220008000800 */
[----:B------:R-:W1:Y:S01]  /*1180*/  S2R R0, SR_TID.X ;  /* 0x0000000000007919 */ /* 0x000e620000002100 */
[----:B------:R-:W-:Y:S01]  /*1190*/  HFMA2 R9, -RZ, RZ, 0, 0 ;  /* 0x00000000ff097431 */ /* 0x000fe200000001ff */
[----:B------:R-:W2:Y:S01]  /*11a0*/  LDCU.64 UR8, c[0x0][0x3a8] ;  /* 0x00007500ff0877ac */ /* 0x000ea20008000a00 */
[----:B------:R-:W3:Y:S01]  /*11b0*/  LDCU.128 UR12, c[0x0][0x390] ;  /* 0x00007200ff0c77ac */ /* 0x000ee20008000c00 */
[----:B0-----:R-:W-:-:S04]  /*11c0*/  USHF.L.U32 UR4, UR4, 0x7, URZ ;  /* 0x0000000704047899 */ /* 0x001fc800080006ff */
[----:B------:R-:W-:-:S04]  /*11d0*/  UIMAD UR4, UR4, UR19, URZ ;  /* 0x00000013040472a4 */ /* 0x000fc8000f8e02ff */
[----:B------:R-:W-:-:S04]  /*11e0*/  UIMAD.WIDE UR6, UR4, 0x4, URZ ;  /* 0x00000004040678a5 */ /* 0x000fc8000f8e02ff */
[----:B--2---:R-:W-:Y:S02]  /*11f0*/  UIADD3 UR8, UP0, UPT, UR6, UR8, URZ ;  /* 0x0000000806087290 */ /* 0x004fe4000ff1e0ff */
[----:B---3--:R-:W-:Y:S02]  /*1200*/  UIADD3 UR14, UP1, UPT, UR6, UR14, URZ ;  /* 0x0000000e060e7290 */ /* 0x008fe4000ff3e0ff */
[----:B------:R-:W-:Y:S02]  /*1210*/  UIADD3.X UR9, UPT, UPT, UR7, UR9, URZ, UP0, !UPT ;  /* 0x0000000907097290 */ /* 0x000fe400087fe4ff */
[----:B------:R-:W-:Y:S01]  /*1220*/  UISETP.GE.U32.AND UP0, UPT, UR5, 0x8, UPT ;  /* 0x000000080500788c */ /* 0x000fe2000bf06070 */
[----:B------:R-:W-:Y:S01]  /*1230*/  MOV R2, UR8 ;  /* 0x0000000800027c02 */ /* 0x000fe20008000f00 */
[----:B------:R-:W-:Y:S01]  /*1240*/  UIADD3 UR12, UP2, UPT, UR6, UR12, URZ ;  /* 0x0000000c060c7290 */ /* 0x000fe2000ff5e0ff */
[----:B------:R-:W-:Y:S01]  /*1250*/  MOV R4, UR14 ;  /* 0x0000000e00047c02 */ /* 0x000fe20008000f00 */
[----:B------:R-:W-:Y:S01]  /*1260*/  UIADD3.X UR15, UPT, UPT, UR7, UR15, URZ, UP1, !UPT ;  /* 0x0000000f070f7290 */ /* 0x000fe20008ffe4ff */
[----:B------:R-:W-:Y:S01]  /*1270*/  MOV R3, UR9 ;  /* 0x0000000900037c02 */ /* 0x000fe20008000f00 */
[----:B------:R-:W-:-:S02]  /*1280*/  UIADD3.X UR13, UPT, UPT, UR7, UR13, URZ, UP2, !UPT ;  /* 0x0000000d070d7290 */ /* 0x000fc400097fe4ff */
[----:B------:R-:W-:Y:S01]  /*1290*/  MOV R6, UR12 ;  /* 0x0000000c00067c02 */ /* 0x000fe20008000f00 */
[----:B------:R-:W-:Y:S01]  /*12a0*/  ULOP3.LUT UR6, UR5, 0x7, URZ, 0xc0, !UPT ;  /* 0x0000000705067892 */ /* 0x000fe2000f8ec0ff */
[----:B------:R-:W-:Y:S02]  /*12b0*/  MOV R5, UR15 ;  /* 0x0000000f00057c02 */ /* 0x000fe40008000f00 */
[----:B------:R-:W-:Y:S01]  /*12c0*/  IMAD.U32 R7, RZ, RZ, UR13 ;  /* 0x0000000dff077e24 */ /* 0x000fe2000f8e00ff */
[----:B-1----:R-:W-:Y:S08]  /*12d0*/  BRA.U !UP0, `(.L_x_41) ;  /* 0x0000000108fc7547 */ /* 0x002ff0000b800000 */
[----:B------:R-:W-:Y:S01]  /*12e0*/  ULOP3.LUT UR4, UR5, 0x7ffffff8, URZ, 0xc0, !UPT ;  /* 0x7ffffff805047892 */ /* 0x000fe2000f8ec0ff */
[----:B------:R-:W-:-:S05]  /*12f0*/  MOV R8, RZ ;  /* 0x000000ff00087202 */ /* 0x000fca0000000f00 */
[----:B------:R-:W-:-:S07]  /*1300*/  MOV R9, UR4 ;  /* 0x0000000400097c02 */ /* 0x000fce0008000f00 */
.L_x_44:
[----:B0-----:R-:W-:-:S04]  /*1310*/  LEA R15, R8, R0, 0x7 ;  /* 0x00000000080f7211 */ /* 0x001fc800078e38ff */
        /* <DEDUP_REMOVED lines=21> */
[----:B------:R-:W-:-:S05]  /*1470*/  VIADD R18, R15, 0x180 ;  /* 0x000001800f127836 */ /* 0x000fca0000000000 */
[----:B------:R-:W-:Y:S01]  /*1480*/  ISETP.GE.AND P1, PT, R18, UR10, PT ;  /* 0x0000000a12007c0c */ /* 0x000fe2000bf26270 */
[----:B--2---:R-:W-:-:S05]  /*1490*/  @!P0 FADD R19, R14, -R19 ;  /* 0x800000130e138221 */ /* 0x004fca0000000000 */
[----:B------:R1:W-:Y:S07]  /*14a0*/  @!P0 STG.E desc[UR16][R16.64+0x200], R19 ;  /* 0x0002001310008986 */ /* 0x0003ee000c101910 */
[----:B------:R-:W2:Y:S04]  /*14b0*/  @!P1 LDG.E R14, desc[UR16][R10.64+0x400] ;  /* 0x000400100a0e9981 */ /* 0x000ea8000c1e1900 */
[----:B0-----:R-:W2:Y:S01]  /*14c0*/  @!P1 LDG.E R21, desc[UR16][R12.64+0x400] ;  /* 0x000400100c159981 */ /* 0x001ea2000c1e1900 */
[----:B------:R-:W-:-:S04]  /*14d0*/  IADD3 R18, PT, PT, R15, 0x200, RZ ;  /* 0x000002000f127810 */ /* 0x000fc80007ffe0ff */
[----:B------:R-:W-:Y:S01]  /*14e0*/  ISETP.GE.AND P0, PT, R18, UR10, PT ;  /* 0x0000000a12007c0c */ /* 0x000fe2000bf06270 */
[----:B--2---:R-:W-:-:S05]  /*14f0*/  @!P1 FADD R21, R14, -R21 ;  /* 0x800000150e159221 */ /* 0x004fca0000000000 */
[----:B------:R0:W-:Y:S07]  /*1500*/  @!P1 STG.E desc[UR16][R16.64+0x400], R21 ;  /* 0x0004001510009986 */ /* 0x0001ee000c101910 */
[----:B------:R-:W2:Y:S04]  /*1510*/  @!P0 LDG.E R14, desc[UR16][R10.64+0x600] ;  /* 0x000600100a0e8981 */ /* 0x000ea8000c1e1900 */
[----:B------:R-:W2:Y:S01]  /*1520*/  @!P0 LDG.E R23, desc[UR16][R12.64+0x600] ;  /* 0x000600100c178981 */ /* 0x000ea2000c1e1900 */
[----:B------:R-:W-:-:S04]  /*1530*/  IADD3 R18, PT, PT, R15, 0x280, RZ ;  /* 0x000002800f127810 */ /* 0x000fc80007ffe0ff */
[----:B------:R-:W-:Y:S01]  /*1540*/  ISETP.GE.AND P1, PT, R18, UR10, PT ;  /* 0x0000000a12007c0c */ /* 0x000fe2000bf26270 */
[----:B--2---:R-:W-:-:S05]  /*1550*/  @!P0 FADD R23, R14, -R23 ;  /* 0x800000170e178221 */ /* 0x004fca0000000000 */
[----:B------:R2:W-:Y:S07]  /*1560*/  @!P0 STG.E desc[UR16][R16.64+0x600], R23 ;  /* 0x0006001710008986 */ /* 0x0005ee000c101910 */
[----:B------:R-:W3:Y:S04]  /*1570*/  @!P1 LDG.E R14, desc[UR16][R10.64+0x800] ;  /* 0x000800100a0e9981 */ /* 0x000ee8000c1e1900 */
[----:B-1----:R-:W3:Y:S01]  /*1580*/  @!P1 LDG.E R19, desc[UR16][R12.64+0x800] ;  /* 0x000800100c139981 */ /* 0x002ee2000c1e1900 */
[----:B------:R-:W-:-:S04]  /*1590*/  IADD3 R18, PT, PT, R15, 0x300, RZ ;  /* 0x000003000f127810 */ /* 0x000fc80007ffe0ff */
[----:B------:R-:W-:Y:S01]  /*15a0*/  ISETP.GE.AND P0, PT, R18, UR10, PT ;  /* 0x0000000a12007c0c */ /* 0x000fe2000bf06270 */
[----:B---3--:R-:W-:-:S05]  /*15b0*/  @!P1 FADD R19, R14, -R19 ;  /* 0x800000130e139221 */ /* 0x008fca0000000000 */
[----:B------:R2:W-:Y:S07]  /*15c0*/  @!P1 STG.E desc[UR16][R16.64+0x800], R19 ;  /* 0x0008001310009986 */ /* 0x0005ee000c101910 */
[----:B------:R-:W3:Y:S04]  /*15d0*/  @!P0 LDG.E R14, desc[UR16][R10.64+0xa00] ;  /* 0x000a00100a0e8981 */ /* 0x000ee8000c1e1900 */
[----:B0-----:R-:W3:Y:S01]  /*15e0*/  @!P0 LDG.E R21, desc[UR16][R12.64+0xa00] ;  /* 0x000a00100c158981 */ /* 0x001ee2000c1e1900 */
[----:B------:R-:W-:Y:S01]  /*15f0*/  IADD3 R15, PT, PT, R15, 0x380, RZ ;  /* 0x000003800f0f7810 */ /* 0x000fe20007ffe0ff */
[----:B------:R-:W-:Y:S01]  /*1600*/  BSSY.RECONVERGENT B0, `(.L_x_42) ;  /* 0x000000b000007945 */ /* 0x000fe20003800200 */
[----:B------:R-:W-:-:S04]  /*1610*/  IADD3 R8, PT, PT, R8, 0x8, RZ ;  /* 0x0000000808087810 */ /* 0x000fc80007ffe0ff */
[----:B------:R-:W-:Y:S01]  /*1620*/  ISETP.NE.AND P1, PT, R8, R9, PT ;  /* 0x000000090800720c */ /* 0x000fe20003f25270 */
[----:B---3--:R-:W-:-:S05]  /*1630*/  @!P0 FADD R21, R14, -R21 ;  /* 0x800000150e158221 */ /* 0x008fca0000000000 */
[----:B------:R2:W-:Y:S01]  /*1640*/  @!P0 STG.E desc[UR16][R16.64+0xa00], R21 ;  /* 0x000a001510008986 */ /* 0x0005e2000c101910 */
[----:B------:R-:W-:-:S13]  /*1650*/  ISETP.GE.AND P0, PT, R15, UR10, PT ;  /* 0x0000000a0f007c0c */ /* 0x000fda000bf06270 */
[----:B--2---:R-:W-:Y:S05]  /*1660*/  @P0 BRA `(.L_x_43) ;  /* 0x0000000000100947 */ /* 0x004fea0003800000 */
[----:B------:R-:W2:Y:S04]  /*1670*/  LDG.E R10, desc[UR16][R10.64+0xc00] ;  /* 0x000c00100a0a7981 */ /* 0x000ea8000c1e1900 */
[----:B------:R-:W2:Y:S02]  /*1680*/  LDG.E R13, desc[UR16][R12.64+0xc00] ;  /* 0x000c00100c0d7981 */ /* 0x000ea4000c1e1900 */
[----:B--2---:R-:W-:-:S05]  /*1690*/  FADD R15, R10, -R13 ;  /* 0x8000000d0a0f7221 */ /* 0x004fca0000000000 */
[----:B------:R0:W-:Y:S02]  /*16a0*/  STG.E desc[UR16][R16.64+0xc00], R15 ;  /* 0x000c000f10007986 */ /* 0x0001e4000c101910 */
.L_x_43:
[----:B------:R-:W-:Y:S05]  /*16b0*/  BSYNC.RECONVERGENT B0 ;  /* 0x0000000000007941 */ /* 0x000fea0003800200 */
.L_x_42:
[----:B------:R-:W-:Y:S05]  /*16c0*/  @P1 BRA `(.L_x_44) ;  /* 0xfffffffc00101947 */ /* 0x000fea000383ffff */
.L_x_41:
[----:B------:R-:W-:-:S13]  /*16d0*/  ISETP.NE.AND P0, PT, RZ, UR6, PT ;  /* 0x00000006ff007c0c */ /* 0x000fda000bf05270 */
[----:B------:R-:W-:Y:S05]  /*16e0*/  @!P0 EXIT ;  /* 0x000000000000894d */ /* 0x000fea0003800000 */
[----:B------:R-:W1:Y:S01]  /*16f0*/  LDC R8, c[0x0][0x384] ;  /* 0x0000e100ff087b82 */ /* 0x000e620000000800 */
[----:B------:R-:W-:Y:S01]  /*1700*/  UISETP.GE.U32.AND UP0, UPT, UR6, 0x4, UPT ;  /* 0x000000040600788c */ /* 0x000fe2000bf06070 */
[----:B-1----:R-:W-:-:S04]  /*1710*/  LOP3.LUT R24, R8, 0x3, RZ, 0xc0, !PT ;  /* 0x0000000308187812 */ /* 0x002fc800078ec0ff */
[----:B------:R-:W-:-:S04]  /*1720*/  ISETP.NE.AND P0, PT, R24, RZ, PT ;  /* 0x000000ff1800720c */ /* 0x000fc80003f05270 */
[----:B------:R-:W-:Y:S09]  /*1730*/  BRA.U !UP0, `(.L_x_45) ;  /* 0x0000000108947547 */ /* 0x000ff2000b800000 */
[----:B------:R-:W-:-:S04]  /*1740*/  LEA R11, R9, R0, 0x7 ;  /* 0x00000000090b7211 */ /* 0x000fc800078e38ff */
[----:B------:R-:W-:-:S13]  /*1750*/  ISETP.GE.AND P2, PT, R11, UR10, PT ;  /* 0x0000000a0b007c0c */ /* 0x000fda000bf46270 */
[----:B0-----:R-:W-:-:S04]  /*1760*/  @!P2 IMAD.WIDE R14, R11, 0x4, R4 ;  /* 0x000000040b0ea825 */ /* 0x001fc800078e0204 */
[C---:B------:R-:W-:Y:S02]  /*1770*/  @!P2 IMAD.WIDE R16, R11.reuse, 0x4, R2 ;  /* 0x000000040b10a825 */ /* 0x040fe400078e0202 */
[----:B------:R-:W2:Y:S04]  /*1780*/  @!P2 LDG.E R14, desc[UR16][R14.64] ;  /* 0x000000100e0ea981 */ /* 0x000ea8000c1e1900 */
[----:B------:R-:W2:Y:S01]  /*1790*/  @!P2 LDG.E R17, desc[UR16][R16.64] ;  /* 0x000000101011a981 */ /* 0x000ea2000c1e1900 */
[C---:B------:R-:W-:Y:S02]  /*17a0*/  VIADD R23, R11.reuse, 0x80 ;  /* 0x000000800b177836 */ /* 0x040fe40000000000 */
        /* <DEDUP_REMOVED lines=8> */
[----:B------:R-:W-:Y:S01]  /*1830*/  IADD3 R29, PT, PT, R11, 0x100, RZ ;  /* 0x000001000b1d7810 */ /* 0x000fe20007ffe0ff */
        /* <DEDUP_REMOVED lines=15> */
[----:B------:R-:W3:Y:S04]  /*1930*/  @!P1 LDG.E R12, desc[UR16][R12.64] ;  /* 0x000000100c0c9981 */ /* 0x000ee8000c1e1900 */
[----:B------:R-:W3:Y:S01]  /*1940*/  @!P1 LDG.E R19, desc[UR16][R18.64] ;  /* 0x0000001012139981 */ /* 0x000ee2000c1e1900 */
[----:B-1----:R-:W-:Y:S01]  /*1950*/  @!P1 IMAD.WIDE R14, R25, 0x4, R6 ;  /* 0x00000004190e9825 */ /* 0x002fe200078e0206 */
[----:B------:R-:W-:-:S03]  /*1960*/  IADD3 R9, PT, PT, R9, 0x4, RZ ;  /* 0x0000000409097810 */ /* 0x000fc60007ffe0ff */
[----:B---3--:R-:W-:-:S05]  /*1970*/  @!P1 FADD R17, R12, -R19 ;  /* 0x800000130c119221 */ /* 0x008fca0000000000 */
[----:B------:R2:W-:Y:S02]  /*1980*/  @!P1 STG.E desc[UR16][R14.64], R17 ;  /* 0x000000110e009986 */ /* 0x0005e4000c101910 */
.L_x_45:
[----:B------:R-:W-:Y:S05]  /*1990*/  @!P0 EXIT ;  /* 0x000000000000894d */ /* 0x000fea0003800000 */
[----:B------:R-:W-:Y:S02]  /*19a0*/  ISETP.NE.AND P1, PT, R24, 0x1, PT ;  /* 0x000000011800780c */ /* 0x000fe40003f25270 */
[----:B------:R-:W-:-:S04]  /*19b0*/  LOP3.LUT R8, R8, 0x1, RZ, 0xc0, !PT ;  /* 0x0000000108087812 */ /* 0x000fc800078ec0ff */
[----:B------:R-:W-:-:S07]  /*19c0*/  ISETP.NE.U32.AND P0, PT, R8, 0x1, PT ;  /* 0x000000010800780c */ /* 0x000fce0003f05070 */
[----:B------:R-:W-:Y:S06]  /*19d0*/  @!P1 BRA `(.L_x_46) ;  /* 0x00000000004c9947 */ /* 0x000fec0003800000 */
[----:B0-2---:R-:W-:-:S04]  /*19e0*/  LEA R15, R9, R0, 0x7 ;  /* 0x00000000090f7211 */ /* 0x005fc800078e38ff */
        /* <DEDUP_REMOVED lines=18> */
.L_x_46:
[----:B------:R-:W-:Y:S05]  /*1b10*/  @P0 EXIT ;  /* 0x000000000000094d */ /* 0x000fea0003800000 */
[----:B------:R-:W-:-:S04]  /*1b20*/  LEA R9, R9, R0, 0x7 ;  /* 0x0000000009097211 */ /* 0x000fc800078e38ff */
[----:B------:R-:W-:-:S13]  /*1b30*/  ISETP.GE.AND P0, PT, R9, UR10, PT ;  /* 0x0000000a09007c0c */ /* 0x000fda000bf06270 */
[----:B------:R-:W-:Y:S05]  /*1b40*/  @P0 EXIT ;  /* 0x000000000000094d */ /* 0x000fea0003800000 */
[----:B------:R-:W-:-:S04]  /*1b50*/  IMAD.WIDE R4, R9, 0x4, R4 ;  /* 0x0000000409047825 */ /* 0x000fc800078e0204 */
[C---:B------:R-:W-:Y:S02]  /*1b60*/  IMAD.WIDE R2, R9.reuse, 0x4, R2 ;  /* 0x0000000409027825 */ /* 0x040fe400078e0202 */
[----:B------:R-:W3:Y:S04]  /*1b70*/  LDG.E R4, desc[UR16][R4.64] ;  /* 0x0000001004047981 */ /* 0x000ee8000c1e1900 */
[----:B------:R-:W3:Y:S01]  /*1b80*/  LDG.E R3, desc[UR16][R2.64] ;  /* 0x0000001002037981 */ /* 0x000ee2000c1e1900 */
[----:B------:R-:W-:-:S04]  /*1b90*/  IMAD.WIDE R6, R9, 0x4, R6 ;  /* 0x0000000409067825 */ /* 0x000fc800078e0206 */
[----:B---3--:R-:W-:-:S05]  /*1ba0*/  FADD R9, R4, -R3 ;  /* 0x8000000304097221 */ /* 0x008fca0000000000 */
[----:B------:R-:W-:Y:S01]  /*1bb0*/  STG.E desc[UR16][R6.64], R9 ;  /* 0x0000000906007986 */ /* 0x000fe2000c101910 */
[----:B------:R-:W-:Y:S05]  /*1bc0*/  EXIT ;  /* 0x000000000000794d */ /* 0x000fea0003800000 */
.L_x_47:
        /* <DEDUP_REMOVED lines=11> */
.L_x_52:


//--------------------- .text._ZN3cub18CUB_300001_SM_10006detail8for_each13static_kernelINS2_12policy_hub_t12policy_500_tEmN6thrust24THRUST_300001_SM_1000_NS8cuda_cub20__uninitialized_fill7functorINS7_10device_ptrIfEEfEEEEvT0_T1_ --------------------------
	.section	.text._ZN3cub18CUB_300001_SM_10006detail8for_each13static_kernelINS2_12policy_hub_t12policy_500_tEmN6thrust24THRUST_300001_SM_1000_NS8cuda_cub20__uninitialized_fill7functorINS7_10device_ptrIfEEfEEEEvT0_T1_,"ax",@progbits
	.align	128
        .global         _ZN3cub18CUB_300001_SM_10006detail8for_each13static_kernelINS2_12policy_hub_t12policy_500_tEmN6thrust24THRUST_300001_SM_1000_NS8cuda_cub20__uninitialized_fill7functorINS7_10device_ptrIfEEfEEEEvT0_T1_
        .type           _ZN3cub18CUB_300001_SM_10006detail8for_each13static_kernelINS2_12policy_hub_t12policy_500_tEmN6thrust24THRUST_300001_SM_1000_NS8cuda_cub20__uninitialized_fill7functorINS7_10device_ptrIfEEfEEEEvT0_T1_,@function
        .size           _ZN3cub18CUB_300001_SM_10006detail8for_each13static_kernelINS2_12policy_hub_t12policy_500_tEmN6thrust24THRUST_300001_SM_1000_NS8cuda_cub20__uninitialized_fill7functorINS7_10device_ptrIfEEfEEEEvT0_T1_,(.L_x_53 - _ZN3cub18CUB_300001_SM_10006detail8for_each13static_kernelINS2_12policy_hub_t12policy_500_tEmN6thrust24THRUST_300001_SM_1000_NS8cuda_cub20__uninitialized_fill7functorINS7_10device_ptrIfEEfEEEEvT0_T1_)
        .other          _ZN3cub18CUB_300001_SM_10006detail8for_each13static_kernelINS2_12policy_hub_t12policy_500_tEmN6thrust24THRUST_300001_SM_1000_NS8cuda_cub20__uninitialized_fill7functorINS7_10device_ptrIfEEfEEEEvT0_T1_,@"STO_CUDA_ENTRY STV_DEFAULT"
_ZN3cub18CUB_300001_SM_10006detail8for_each13static_kernelINS2_12policy_hub_t12policy_500_tEmN6thrust24THRUST_300001_SM_1000_NS8cuda_cub20__uninitialized_fill7functorINS7_10device_ptrIfEEfEEEEvT0_T1_:
.text._ZN3cub18CUB_300001_SM_10006detail8for_each13static_kernelINS2_12policy_hub_t12policy_500_tEmN6thrust24THRUST_300001_SM_1000_NS8cuda_cub20__uninitialized_fill7functorINS7_10device_ptrIfEEfEEEEvT0_T1_:
[----:B------:R-:W-:Y:S08]  /*0000*/  LDC R1, c[0x0][0x37c] ;  /* 0x0000df00ff017b82 */ /* 0x000ff00000000800 */
[----:B------:R-:W0:Y:S01]  /*0010*/  S2UR UR4, SR_CTAID.X ;  /* 0x00000000000479c3 */ /* 0x000e220000002500 */
[----:B------:R-:W1:Y:S01]  /*0020*/  LDCU.64 UR6, c[0x0][0x380] ;  /* 0x00007000ff0677ac */ /* 0x000e620008000a00 */
[----:B------:R-:W2:Y:S01]  /*0030*/  LDCU.64 UR8, c[0x0][0x358] ;  /* 0x00006b00ff0877ac */ /* 0x000ea20008000a00 */
[----:B0-----:R-:W-:-:S04]  /*0040*/  UIMAD.WIDE.U32 UR4, UR4, 0x200, URZ ;  /* 0x00000200040478a5 */ /* 0x001fc8000f8e00ff */
[----:B-1----:R-:W-:-:S04]  /*0050*/  UIADD3 UR6, UP0, UPT, -UR4, UR6, URZ ;  /* 0x0000000604067290 */ /* 0x002fc8000ff1e1ff */
[----:B------:R-:W-:Y:S02]  /*0060*/  UIADD3.X UR7, UPT, UPT, ~UR5, UR7, URZ, UP0, !UPT ;  /* 0x0000000705077290 */ /* 0x000fe400087fe5ff */
[----:B------:R-:W-:-:S04]  /*0070*/  UISETP.GE.U32.AND UP0, UPT, UR6, 0x200, UPT ;  /* 0x000002000600788c */ /* 0x000fc8000bf06070 */
[----:B------:R-:W-:-:S09]  /*0080*/  UISETP.GE.U32.AND.EX UP0, UPT, UR7, URZ, UPT, UP0 ;  /* 0x000000ff0700728c */ /* 0x000fd2000bf06100 */
[----:B--2---:R-:W-:Y:S05]  /*0090*/  BRA.U !UP0, `(.L_x_48) ;  /* 0x0000000108287547 */ /* 0x004fea000b800000 */
[----:B------:R-:W0:Y:S01]  /*00a0*/  S2R R0, SR_TID.X ;  /* 0x0000000000007919 */ /* 0x000e220000002100 */
[----:B------:R-:W1:Y:S01]  /*00b0*/  LDCU.64 UR6, c[0x0][0x388] ;  /* 0x00007100ff0677ac */ /* 0x000e620008000a00 */
[----:B------:R-:W2:Y:S01]  /*00c0*/  LDC R5, c[0x0][0x390] ;  /* 0x0000e400ff057b82 */ /* 0x000ea20000000800 */
[----:B0-----:R-:W-:-:S05]  /*00d0*/  IADD3 R0, P0, PT, R0, UR4, RZ ;  /* 0x0000000400007c10 */ /* 0x001fca000ff1e0ff */
[----:B------:R-:W-:Y:S01]  /*00e0*/  IMAD.X R3, RZ, RZ, UR5, P0 ;  /* 0x00000005ff037e24 */ /* 0x000fe200080e06ff */
[----:B-1----:R-:W-:-:S04]  /*00f0*/  LEA R2, P0, R0, UR6, 0x2 ;  /* 0x0000000600027c11 */ /* 0x002fc8000f8010ff */
[----:B------:R-:W-:-:S05]  /*0100*/  LEA.HI.X R3, R0, UR7, R3, 0x2, P0 ;  /* 0x0000000700037c11 */ /* 0x000fca00080f1403 */
[----:B--2---:R-:W-:Y:S04]  /*0110*/  STG.E desc[UR8][R2.64], R5 ;  /* 0x0000000502007986 */ /* 0x004fe8000c101908 */
[----:B------:R-:W-:Y:S01]  /*0120*/  STG.E desc[UR8][R2.64+0x400], R5 ;  /* 0x0004000502007986 */ /* 0x000fe2000c101908 */
[----:B------:R-:W-:Y:S05]  /*0130*/  EXIT ;  /* 0x000000000000794d */ /* 0x000fea0003800000 */
.L_x_48:
[----:B------:R-:W0:Y:S01]  /*0140*/  S2R R0, SR_TID.X ;  /* 0x0000000000007919 */ /* 0x000e220000002100 */
[----:B------:R-:W-:Y:S01]  /*0150*/  IMAD.U32 R2, RZ, RZ, UR7 ;  /* 0x00000007ff027e24 */ /* 0x000fe2000f8e00ff */
[----:B------:R-:W1:Y:S01]  /*0160*/  LDCU.64 UR10, c[0x0][0x388] ;  /* 0x00007100ff0a77ac */ /* 0x000e620008000a00 */
[----:B------:R-:W-:Y:S01]  /*0170*/  IMAD.U32 R4, RZ, RZ, UR7 ;  /* 0x00000007ff047e24 */ /* 0x000fe2000f8e00ff */
[----:B0-----:R-:W-:-:S04]  /*0180*/  ISETP.LT.U32.AND P0, PT, R0, UR6, PT ;  /* 0x0000000600007c0c */ /* 0x001fc8000bf01070 */
[----:B------:R-:W-:Y:S01]  /*0190*/  ISETP.GT.U32.AND.EX P0, PT, R2, RZ, PT, P0 ;  /* 0x000000ff0200720c */ /* 0x000fe20003f04100 */
[C---:B------:R-:W-:Y:S01]  /*01a0*/  VIADD R2, R0.reuse, 0x100 ;  /* 0x0000010000027836 */ /* 0x040fe20000000000 */
[----:B------:R-:W-:-:S04]  /*01b0*/  IADD3 R0, P2, PT, R0, UR4, RZ ;  /* 0x0000000400007c10 */ /* 0x000fc8000ff5e0ff */
[----:B------:R-:W-:Y:S01]  /*01c0*/  ISETP.LT.U32.AND P1, PT, R2, UR6, PT ;  /* 0x0000000602007c0c */ /* 0x000fe2000bf21070 */
[----:B------:R-:W-:Y:S01]  /*01d0*/  IMAD.X R3, RZ, RZ, UR5, P2 ;  /* 0x00000005ff037e24 */ /* 0x000fe200090e06ff */
[----:B-1----:R-:W-:Y:S02]  /*01e0*/  LEA R2, P2, R0, UR10, 0x2 ;  /* 0x0000000a00027c11 */ /* 0x002fe4000f8410ff */
[----:B------:R-:W-:Y:S02]  /*01f0*/  ISETP.GT.U32.AND.EX P1, PT, R4, RZ, PT, P1 ;  /* 0x000000ff0400720c */ /* 0x000fe40003f24110 */
[----:B------:R-:W-:Y:S01]  /*0200*/  LEA.HI.X R3, R0, UR11, R3, 0x2, P2 ;  /* 0x0000000b00037c11 */ /* 0x000fe200090f1403 */
[----:B------:R-:W0:Y:S04]  /*0210*/  @P0 LDC R5, c[0x0][0x390] ;  /* 0x0000e400ff050b82 */ /* 0x000e280000000800 */
[----:B0-----:R0:W-:Y:S06]  /*0220*/  @P0 STG.E desc[UR8][R2.64], R5 ;  /* 0x0000000502000986 */ /* 0x0011ec000c101908 */
[----:B------:R-:W-:Y:S05]  /*0230*/  @!P1 EXIT ;  /* 0x000000000000994d */ /* 0x000fea0003800000 */
[----:B0-----:R-:W0:Y:S02]  /*0240*/  LDC R5, c[0x0][0x390] ;  /* 0x0000e400ff057b82 */ /* 0x001e240000000800 */
[----:B0-----:R-:W-:Y:S01]  /*0250*/  STG.E desc[UR8][R2.64+0x400], R5 ;  /* 0x0004000502007986 */ /* 0x001fe2000c101908 */
[----:B------:R-:W-:Y:S05]  /*0260*/  EXIT ;  /* 0x000000000000794d */ /* 0x000fea0003800000 */
.L_x_49:
        /* <DEDUP_REMOVED lines=9> */
.L_x_53:


//--------------------- .text._ZN3cub18CUB_300001_SM_10006detail11EmptyKernelIvEEvv --------------------------
	.section	.text._ZN3cub18CUB_300001_SM_10006detail11EmptyKernelIvEEvv,"ax",@progbits
	.align	128
        .global         _ZN3cub18CUB_300001_SM_10006detail11EmptyKernelIvEEvv
        .type           _ZN3cub18CUB_300001_SM_10006detail11EmptyKernelIvEEvv,@function
        .size           _ZN3cub18CUB_300001_SM_10006detail11EmptyKernelIvEEvv,(.L_x_54 - _ZN3cub18CUB_300001_SM_10006detail11EmptyKernelIvEEvv)
        .other          _ZN3cub18CUB_300001_SM_10006detail11EmptyKernelIvEEvv,@"STO_CUDA_ENTRY STV_DEFAULT"
_ZN3cub18CUB_300001_SM_10006detail11EmptyKernelIvEEvv:
.text._ZN3cub18CUB_300001_SM_10006detail11EmptyKernelIvEEvv:
[----:B------:R-:W-:Y:S01]  /*0000*/  LDC R1, c[0x0][0x37c] ;  /* 0x0000df00ff017b82 */ /* 0x000fe20000000800 */
[----:B------:R-:W-:Y:S05]  /*0010*/  EXIT ;  /* 0x000000000000794d */ /* 0x000fea0003800000 */
.L_x_50:
        /* <DEDUP_REMOVED lines=14> */
.L_x_54:


//--------------------- .nv.shared.reserved.0     --------------------------
	.section	.nv.shared.reserved.0,"aw",@nobits
	.weak		__nv_reservedSMEM_offset_0_alias
	.size		__nv_reservedSMEM_offset_0_alias, 0, 64
	.other		__nv_reservedSMEM_offset_0_alias,@"STO_CUDA_RESERVED_SHARED STV_DEFAULT"
__nv_reservedSMEM_offset_0_alias:
	.zero		0
	.zero		64


//--------------------- .nv.global                --------------------------
	.section	.nv.global,"aw",@nobits
.nv.global:
	.type		_ZN34_INTERNAL_dac30902_4_k_cu_d94e85f96thrust24THRUST_300001_SM_1000_NS3seqE,@object
	.size		_ZN34_INTERNAL_dac30902_4_k_cu_d94e85f96thrust24THRUST_300001_SM_1000_NS3seqE,(_ZN34_INTERNAL_dac30902_4_k_cu_d94e85f94cuda3std3__48in_placeE - _ZN34_INTERNAL_dac30902_4_k_cu_d94e85f96thrust24THRUST_300001_SM_1000_NS3seqE)
_ZN34_INTERNAL_dac30902_4_k_cu_d94e85f96thrust24THRUST_300001_SM_1000_NS3seqE:
	.zero		1
	.type		_ZN34_INTERNAL_dac30902_4_k_cu_d94e85f94cuda3std3__48in_placeE,@object
	.size		_ZN34_INTERNAL_dac30902_4_k_cu_d94e85f94cuda3std3__48in_placeE,(_ZN34_INTERNAL_dac30902_4_k_cu_d94e85f94cuda3std6ranges3__45__cpo4sizeE - _ZN34_INTERNAL_dac30902_4_k_cu_d94e85f94cuda3std3__48in_placeE)
_ZN34_INTERNAL_dac30902_4_k_cu_d94e85f94cuda3std3__48in_placeE:
	.zero		1
	.type		_ZN34_INTERNAL_dac30902_4_k_cu_d94e85f94cuda3std6ranges3__45__cpo4sizeE,@object
	.size		_ZN34_INTERNAL_dac30902_4_k_cu_d94e85f94cuda3std6ranges3__45__cpo4sizeE,(_ZN34_INTERNAL_dac30902_4_k_cu_d94e85f96thrust24THRUST_300001_SM_1000_NS12placeholders2_3E - _ZN34_INTERNAL_dac30902_4_k_cu_d94e85f94cuda3std6ranges3__45__cpo4sizeE)
_ZN34_INTERNAL_dac30902_4_k_cu_d94e85f94cuda3std6ranges3__45__cpo4sizeE:
	.zero		1
	.type		_ZN34_INTERNAL_dac30902_4_k_cu_d94e85f96thrust24THRUST_300001_SM_1000_NS12placeholders2_3E,@object
	.size		_ZN34_INTERNAL_dac30902_4_k_cu_d94e85f96thrust24THRUST_300001_SM_1000_NS12placeholders2_3E,(_ZN34_INTERNAL_dac30902_4_k_cu_d94e85f94cuda3std3__45__cpo6cbeginE - _ZN34_INTERNAL_dac30902_4_k_cu_d94e85f96thrust24THRUST_300001_SM_1000_NS12placeholders2_3E)
_ZN34_INTERNAL_dac30902_4_k_cu_d94e85f96thrust24THRUST_300001_SM_1000_NS12placeholders2_3E:
	.zero		1
	.type		_ZN34_INTERNAL_dac30902_4_k_cu_d94e85f94cuda3std3__45__cpo6cbeginE,@object
	.size		_ZN34_INTERNAL_dac30902_4_k_cu_d94e85f94cuda3std3__45__cpo6cbeginE,(_ZN34_INTERNAL_dac30902_4_k_cu_d94e85f94cuda3std6ranges3__45__cpo6cbeginE - _ZN34_INTERNAL_dac30902_4_k_cu_d94e85f94cuda3std3__45__cpo6cbeginE)
_ZN34_INTERNAL_dac30902_4_k_cu_d94e85f94cuda3std3__45__cpo6cbeginE:
	.zero		1
	.type		_ZN34_INTERNAL_dac30902_4_k_cu_d94e85f94cuda3std6ranges3__45__cpo6cbeginE,@object
	.size		_ZN34_INTERNAL_dac30902_4_k_cu_d94e85f94cuda3std6ranges3__45__cpo6cbeginE,(_ZN34_INTERNAL_dac30902_4_k_cu_d94e85f96thrust24THRUST_300001_SM_1000_NS12placeholders2_7E - _ZN34_INTERNAL_dac30902_4_k_cu_d94e85f94cuda3std6ranges3__45__cpo6cbeginE)
_ZN34_INTERNAL_dac30902_4_k_cu_d94e85f94cuda3std6ranges3__45__cpo6cbeginE:
	.zero		1
	.type		_ZN34_INTERNAL_dac30902_4_k_cu_d94e85f96thrust24THRUST_300001_SM_1000_NS12placeholders2_7E,@object
	.size		_ZN34_INTERNAL_dac30902_4_k_cu_d94e85f96thrust24THRUST_300001_SM_1000_NS12placeholders2_7E,(_ZN34_INTERNAL_dac30902_4_k_cu_d94e85f94cuda3std3__45__cpo7crbeginE - _ZN34_INTERNAL_dac30902_4_k_cu_d94e85f96thrust24THRUST_300001_SM_1000_NS12placeholders2_7E)
_ZN34_INTERNAL_dac30902_4_k_cu_d94e85f96thrust24THRUST_300001_SM_1000_NS12placeholders2_7E:
	.zero		1
	.type		_ZN34_INTERNAL_dac30902_4_k_cu_d94e85f94cuda3std3__45__cpo7crbeginE,@object
	.size		_ZN34_INTERNAL_dac30902_4_k_cu_d94e85f94cuda3std3__45__cpo7crbeginE,(_ZN34_INTERNAL_dac30902_4_k_cu_d94e85f94cuda3std6ranges3__45__cpo4nextE - _ZN34_INTERNAL_dac30902_4_k_cu_d94e85f94cuda3std3__45__cpo7crbeginE)
_ZN34_INTERNAL_dac30902_4_k_cu_d94e85f94cuda3std3__45__cpo7crbeginE:
	.zero		1
	.type		_ZN34_INTERNAL_dac30902_4_k_cu_d94e85f94cuda3std6ranges3__45__cpo4nextE,@object
	.size		_ZN34_INTERNAL_dac30902_4_k_cu_d94e85f94cuda3std6ranges3__45__cpo4nextE,(_ZN34_INTERNAL_dac30902_4_k_cu_d94e85f94cuda3std6ranges3__45__cpo4swapE - _ZN34_INTERNAL_dac30902_4_k_cu_d94e85f94cuda3std6ranges3__45__cpo4nextE)
_ZN34_INTERNAL_dac30902_4_k_cu_d94e85f94cuda3std6ranges3__45__cpo4nextE:
	.zero		1
	.type		_ZN34_INTERNAL_dac30902_4_k_cu_d94e85f94cuda3std6ranges3__45__cpo4swapE,@object
	.size		_ZN34_INTERNAL_dac30902_4_k_cu_d94e85f94cuda3std6ranges3__45__cpo4swapE,(_ZN34_INTERNAL_dac30902_4_k_cu_d94e85f96thrust24THRUST_300001_SM_1000_NS8cuda_cub10par_nosyncE - _ZN34_INTERNAL_dac30902_4_k_cu_d94e85f94cuda3std6ranges3__45__cpo4swapE)
_ZN34_INTERNAL_dac30902_4_k_cu_d94e85f94cuda3std6ranges3__45__cpo4swapE:
	.zero		1
	.type		_ZN34_INTERNAL_dac30902_4_k_cu_d94e85f96thrust24THRUST_300001_SM_1000_NS8cuda_cub10par_nosyncE,@object
	.size		_ZN34_INTERNAL_dac30902_4_k_cu_d94e85f96thrust24THRUST_300001_SM_1000_NS8cuda_cub10par_nosyncE,(_ZN34_INTERNAL_dac30902_4_k_cu_d94e85f96thrust24THRUST_300001_SM_1000_NS12placeholders2_9E - _ZN34_INTERNAL_dac30902_4_k_cu_d94e85f96thrust24THRUST_300001_SM_1000_NS8cuda_cub10par_nosyncE)
_ZN34_INTERNAL_dac30902_4_k_cu_d94e85f96thrust24THRUST_300001_SM_1000_NS8cuda_cub10par_nosyncE:
	.zero		1
	.type		_ZN34_INTERNAL_dac30902_4_k_cu_d94e85f96thrust24THRUST_300001_SM_1000_NS12placeholders2_9E,@object
	.size		_ZN34_INTERNAL_dac30902_4_k_cu_d94e85f96thrust24THRUST_300001_SM_1000_NS12placeholders2_9E,(_ZN34_INTERNAL_dac30902_4_k_cu_d94e85f94cuda3std3__436_GLOBAL__N__dac30902_4_k_cu_d94e85f96ignoreE - _ZN34_INTERNAL_dac30902_4_k_cu_d94e85f96thrust24THRUST_300001_SM_1000_NS12placeholders2_9E)
_ZN34_INTERNAL_dac30902_4_k_cu_d94e85f96thrust24THRUST_300001_SM_1000_NS12placeholders2_9E:
	.zero		1
	.type		_ZN34_INTERNAL_dac30902_4_k_cu_d94e85f94cuda3std3__436_GLOBAL__N__dac30902_4_k_cu_d94e85f96ignoreE,@object
	.size		_ZN34_INTERNAL_dac30902_4_k_cu_d94e85f94cuda3std3__436_GLOBAL__N__dac30902_4_k_cu_d94e85f96ignoreE,(_ZN34_INTERNAL_dac30902_4_k_cu_d94e85f94cuda3std6ranges3__45__cpo4dataE - _ZN34_INTERNAL_dac30902_4_k_cu_d94e85f94cuda3std3__436_GLOBAL__N__dac30902_4_k_cu_d94e85f96ignoreE)
_ZN34_INTERNAL_dac30902_4_k_cu_d94e85f94cuda3std3__436_GLOBAL__N__dac30902_4_k_cu_d94e85f96ignoreE:
	.zero		1
	.type		_ZN34_INTERNAL_dac30902_4_k_cu_d94e85f94cuda3std6ranges3__45__cpo4dataE,@object
	.size		_ZN34_INTERNAL_dac30902_4_k_cu_d94e85f94cuda3std6ranges3__45__cpo4dataE,(_ZN34_INTERNAL_dac30902_4_k_cu_d94e85f96thrust24THRUST_300001_SM_1000_NS12placeholders2_1E - _ZN34_INTERNAL_dac30902_4_k_cu_d94e85f94cuda3std6ranges3__45__cpo4dataE)
_ZN34_INTERNAL_dac30902_4_k_cu_d94e85f94cuda3std6ranges3__45__cpo4dataE:
	.zero		1
	.type		_ZN34_INTERNAL_dac30902_4_k_cu_d94e85f96thrust24THRUST_300001_SM_1000_NS12placeholders2_1E,@object
	.size		_ZN34_INTERNAL_dac30902_4_k_cu_d94e85f96thrust24THRUST_300001_SM_1000_NS12placeholders2_1E,(_ZN34_INTERNAL_dac30902_4_k_cu_d94e85f94cuda3std3__45__cpo5beginE - _ZN34_INTERNAL_dac30902_4_k_cu_d94e85f96thrust24THRUST_300001_SM_1000_NS12placeholders2_1E)
_ZN34_INTERNAL_dac30902_4_k_cu_d94e85f96thrust24THRUST_300001_SM_1000_NS12placeholders2_1E:
	.zero		1
	.type		_ZN34_INTERNAL_dac30902_4_k_cu_d94e85f94cuda3std3__45__cpo5beginE,@object
	.size		_ZN34_INTERNAL_dac30902_4_k_cu_d94e85f94cuda3std3__45__cpo5beginE,(_ZN34_INTERNAL_dac30902_4_k_cu_d94e85f94cuda3std6ranges3__45__cpo5beginE - _ZN34_INTERNAL_dac30902_4_k_cu_d94e85f94cuda3std3__45__cpo5beginE)
_ZN34_INTERNAL_dac30902_4_k_cu_d94e85f94cuda3std3__45__cpo5beginE:
	.zero		1
	.type		_ZN34_INTERNAL_dac30902_4_k_cu_d94e85f94cuda3std6ranges3__45__cpo5beginE,@object
	.size		_ZN34_INTERNAL_dac30902_4_k_cu_d94e85f94cuda3std6ranges3__45__cpo5beginE,(_ZN34_INTERNAL_dac30902_4_k_cu_d94e85f96thrust24THRUST_300001_SM_1000_NS12placeholders2_5E - _ZN34_INTERNAL_dac30902_4_k_cu_d94e85f94cuda3std6ranges3__45__cpo5beginE)
_ZN34_INTERNAL_dac30902_4_k_cu_d94e85f94cuda3std6ranges3__45__cpo5beginE:
	.zero		1
	.type		_ZN34_INTERNAL_dac30902_4_k_cu_d94e85f96thrust24THRUST_300001_SM_1000_NS12placeholders2_5E,@object
	.size		_ZN34_INTERNAL_dac30902_4_k_cu_d94e85f96thrust24THRUST_300001_SM_1000_NS12placeholders2_5E,(_ZN34_INTERNAL_dac30902_4_k_cu_d94e85f94cuda3std3__45__cpo6rbeginE - _ZN34_INTERNAL_dac30902_4_k_cu_d94e85f96thrust24THRUST_300001_SM_1000_NS12placeholders2_5E)
_ZN34_INTERNAL_dac30902_4_k_cu_d94e85f96thrust24THRUST_300001_SM_1000_NS12placeholders2_5E:
	.zero		1
	.type		_ZN34_INTERNAL_dac30902_4_k_cu_d94e85f94cuda3std3__45__cpo6rbeginE,@object
	.size		_ZN34_INTERNAL_dac30902_4_k_cu_d94e85f94cuda3std3__45__cpo6rbeginE,(_ZN34_INTERNAL_dac30902_4_k_cu_d94e85f94cuda3std6ranges3__45__cpo7advanceE - _ZN34_INTERNAL_dac30902_4_k_cu_d94e85f94cuda3std3__45__cpo6rbeginE)
_ZN34_INTERNAL_dac30902_4_k_cu_d94e85f94cuda3std3__45__cpo6rbeginE:
	.zero		1
	.type		_ZN34_INTERNAL_dac30902_4_k_cu_d94e85f94cuda3std6ranges3__45__cpo7advanceE,@object
	.size		_ZN34_INTERNAL_dac30902_4_k_cu_d94e85f94cuda3std6ranges3__45__cpo7advanceE,(_ZN34_INTERNAL_dac30902_4_k_cu_d94e85f94cuda3std3__47nulloptE - _ZN34_INTERNAL_dac30902_4_k_cu_d94e85f94cuda3std6ranges3__45__cpo7advanceE)
_ZN34_INTERNAL_dac30902_4_k_cu_d94e85f94cuda3std6ranges3__45__cpo7advanceE:
	.zero		1
	.type		_ZN34_INTERNAL_dac30902_4_k_cu_d94e85f94cuda3std3__47nulloptE,@object
	.size		_ZN34_INTERNAL_dac30902_4_k_cu_d94e85f94cuda3std3__47nulloptE,(_ZN34_INTERNAL_dac30902_4_k_cu_d94e85f94cuda3std6ranges3__45__cpo8distanceE - _ZN34_INTERNAL_dac30902_4_k_cu_d94e85f94cuda3std3__47nulloptE)
_ZN34_INTERNAL_dac30902_4_k_cu_d94e85f94cuda3std3__47nulloptE:
	.zero		1
	.type		_ZN34_INTERNAL_dac30902_4_k_cu_d94e85f94cuda3std6ranges3__45__cpo8distanceE,@object
	.size		_ZN34_INTERNAL_dac30902_4_k_cu_d94e85f94cuda3std6ranges3__45__cpo8distanceE,(_ZN34_INTERNAL_dac30902_4_k_cu_d94e85f96thrust24THRUST_300001_SM_1000_NS12placeholders3_10E - _ZN34_INTERNAL_dac30902_4_k_cu_d94e85f94cuda3std6ranges3__45__cpo8distanceE)
_ZN34_INTERNAL_dac30902_4_k_cu_d94e85f94cuda3std6ranges3__45__cpo8distanceE:
	.zero		1
	.type		_ZN34_INTERNAL_dac30902_4_k_cu_d94e85f96thrust24THRUST_300001_SM_1000_NS12placeholders3_10E,@object
	.size		_ZN34_INTERNAL_dac30902_4_k_cu_d94e85f96thrust24THRUST_300001_SM_1000_NS12placeholders3_10E,(_ZN34_INTERNAL_dac30902_4_k_cu_d94e85f94cuda3std3__419piecewise_constructE - _ZN34_INTERNAL_dac30902_4_k_cu_d94e85f96thrust24THRUST_300001_SM_1000_NS12placeholders3_10E)
_ZN34_INTERNAL_dac30902_4_k_cu_d94e85f96thrust24THRUST_300001_SM_1000_NS12placeholders3_10E:
	.zero		1
	.type		_ZN34_INTERNAL_dac30902_4_k_cu_d94e85f94cuda3std3__419piecewise_constructE,@object
	.size		_ZN34_INTERNAL_dac30902_4_k_cu_d94e85f94cuda3std3__419piecewise_constructE,(_ZN34_INTERNAL_dac30902_4_k_cu_d94e85f94cuda3std6ranges3__45__cpo5cdataE - _ZN34_INTERNAL_dac30902_4_k_cu_d94e85f94cuda3std3__419piecewise_constructE)
_ZN34_INTERNAL_dac30902_4_k_cu_d94e85f94cuda3std3__419piecewise_constructE:
	.zero		1
	.type		_ZN34_INTERNAL_dac30902_4_k_cu_d94e85f94cuda3std6ranges3__45__cpo5cdataE,@object
	.size		_ZN34_INTERNAL_dac30902_4_k_cu_d94e85f94cuda3std6ranges3__45__cpo5cdataE,(_ZN34_INTERNAL_dac30902_4_k_cu_d94e85f96thrust24THRUST_300001_SM_1000_NS12placeholders2_2E - _ZN34_INTERNAL_dac30902_4_k_cu_d94e85f94cuda3std6ranges3__45__cpo5cdataE)
_ZN34_INTERNAL_dac30902_4_k_cu_d94e85f94cuda3std6ranges3__45__cpo5cdataE:
	.zero		1
	.type		_ZN34_INTERNAL_dac30902_4_k_cu_d94e85f96thrust24THRUST_300001_SM_1000_NS12placeholders2_2E,@object
	.size		_ZN34_INTERNAL_dac30902_4_k_cu_d94e85f96thrust24THRUST_300001_SM_1000_NS12placeholders2_2E,(_ZN34_INTERNAL_dac30902_4_k_cu_d94e85f94cuda3std3__45__cpo3endE - _ZN34_INTERNAL_dac30902_4_k_cu_d94e85f96thrust24THRUST_300001_SM_1000_NS12placeholders2_2E)
_ZN34_INTERNAL_dac30902_4_k_cu_d94e85f96thrust24THRUST_300001_SM_1000_NS12placeholders2_2E:
	.zero		1
	.type		_ZN34_INTERNAL_dac30902_4_k_cu_d94e85f94cuda3std3__45__cpo3endE,@object
	.size		_ZN34_INTERNAL_dac30902_4_k_cu_d94e85f94cuda3std3__45__cpo3endE,(_ZN34_INTERNAL_dac30902_4_k_cu_d94e85f94cuda3std6ranges3__45__cpo3endE - _ZN34_INTERNAL_dac30902_4_k_cu_d94e85f94cuda3std3__45__cpo3endE)
_ZN34_INTERNAL_dac30902_4_k_cu_d94e85f94cuda3std3__45__cpo3endE:
	.zero		1
	.type		_ZN34_INTERNAL_dac30902_4_k_cu_d94e85f94cuda3std6ranges3__45__cpo3endE,@object
	.size		_ZN34_INTERNAL_dac30902_4_k_cu_d94e85f94cuda3std6ranges3__45__cpo3endE,(_ZN34_INTERNAL_dac30902_4_k_cu_d94e85f96thrust24THRUST_300001_SM_1000_NS12placeholders2_6E - _ZN34_INTERNAL_dac30902_4_k_cu_d94e85f94cuda3std6ranges3__45__cpo3endE)
_ZN34_INTERNAL_dac30902_4_k_cu_d94e85f94cuda3std6ranges3__45__cpo3endE:
	.zero		1
	.type		_ZN34_INTERNAL_dac30902_4_k_cu_d94e85f96thrust24THRUST_300001_SM_1000_NS12placeholders2_6E,@object
	.size		_ZN34_INTERNAL_dac30902_4_k_cu_d94e85f96thrust24THRUST_300001_SM_1000_NS12placeholders2_6E,(_ZN34_INTERNAL_dac30902_4_k_cu_d94e85f94cuda3std3__45__cpo4rendE - _ZN34_INTERNAL_dac30902_4_k_cu_d94e85f96thrust24THRUST_300001_SM_1000_NS12placeholders2_6E)
_ZN34_INTERNAL_dac30902_4_k_cu_d94e85f96thrust24THRUST_300001_SM_1000_NS12placeholders2_6E:
	.zero		1
	.type		_ZN34_INTERNAL_dac30902_4_k_cu_d94e85f94cuda3std3__45__cpo4rendE,@object
	.size		_ZN34_INTERNAL_dac30902_4_k_cu_d94e85f94cuda3std3__45__cpo4rendE,(_ZN34_INTERNAL_dac30902_4_k_cu_d94e85f94cuda3std6ranges3__45__cpo9iter_swapE - _ZN34_INTERNAL_dac30902_4_k_cu_d94e85f94cuda3std3__45__cpo4rendE)
_ZN34_INTERNAL_dac30902_4_k_cu_d94e85f94cuda3std3__45__cpo4rendE:
	.zero		1
	.type		_ZN34_INTERNAL_dac30902_4_k_cu_d94e85f94cuda3std6ranges3__45__cpo9iter_swapE,@object
	.size		_ZN34_INTERNAL_dac30902_4_k_cu_d94e85f94cuda3std6ranges3__45__cpo9iter_swapE,(_ZN34_INTERNAL_dac30902_4_k_cu_d94e85f94cuda3std3__48unexpectE - _ZN34_INTERNAL_dac30902_4_k_cu_d94e85f94cuda3std6ranges3__45__cpo9iter_swapE)
_ZN34_INTERNAL_dac30902_4_k_cu_d94e85f94cuda3std6ranges3__45__cpo9iter_swapE:
	.zero		1
	.type		_ZN34_INTERNAL_dac30902_4_k_cu_d94e85f94cuda3std3__48unexpectE,@object
	.size		_ZN34_INTERNAL_dac30902_4_k_cu_d94e85f94cuda3std3__48unexpectE,(_ZN34_INTERNAL_dac30902_4_k_cu_d94e85f96thrust24THRUST_300001_SM_1000_NS8cuda_cub3parE - _ZN34_INTERNAL_dac30902_4_k_cu_d94e85f94cuda3std3__48unexpectE)
_ZN34_INTERNAL_dac30902_4_k_cu_d94e85f94cuda3std3__48unexpectE:
	.zero		1
	.type		_ZN34_INTERNAL_dac30902_4_k_cu_d94e85f96thrust24THRUST_300001_SM_1000_NS8cuda_cub3parE,@object
	.size		_ZN34_INTERNAL_dac30902_4_k_cu_d94e85f96thrust24THRUST_300001_SM_1000_NS8cuda_cub3parE,(_ZN34_INTERNAL_dac30902_4_k_cu_d94e85f96thrust24THRUST_300001_SM_1000_NS12placeholders2_4E - _ZN34_INTERNAL_dac30902_4_k_cu_d94e85f96thrust24THRUST_300001_SM_1000_NS8cuda_cub3parE)
_ZN34_INTERNAL_dac30902_4_k_cu_d94e85f96thrust24THRUST_300001_SM_1000_NS8cuda_cub3parE:
	.zero		1
	.type		_ZN34_INTERNAL_dac30902_4_k_cu_d94e85f96thrust24THRUST_300001_SM_1000_NS12placeholders2_4E,@object
	.size		_ZN34_INTERNAL_dac30902_4_k_cu_d94e85f96thrust24THRUST_300001_SM_1000_NS12placeholders2_4E,(_ZN34_INTERNAL_dac30902_4_k_cu_d94e85f94cuda3std3__45__cpo4cendE - _ZN34_INTERNAL_dac30902_4_k_cu_d94e85f96thrust24THRUST_300001_SM_1000_NS12placeholders2_4E)
_ZN34_INTERNAL_dac30902_4_k_cu_d94e85f96thrust24THRUST_300001_SM_1000_NS12placeholders2_4E:
	.zero		1
	.type		_ZN34_INTERNAL_dac30902_4_k_cu_d94e85f94cuda3std3__45__cpo4cendE,@object
	.size		_ZN34_INTERNAL_dac30902_4_k_cu_d94e85f94cuda3std3__45__cpo4cendE,(_ZN34_INTERNAL_dac30902_4_k_cu_d94e85f94cuda3std6ranges3__45__cpo4cendE - _ZN34_INTERNAL_dac30902_4_k_cu_d94e85f94cuda3std3__45__cpo4cendE)
_ZN34_INTERNAL_dac30902_4_k_cu_d94e85f94cuda3std3__45__cpo4cendE:
	.zero		1
	.type		_ZN34_INTERNAL_dac30902_4_k_cu_d94e85f94cuda3std6ranges3__45__cpo4cendE,@object
	.size		_ZN34_INTERNAL_dac30902_4_k_cu_d94e85f94cuda3std6ranges3__45__cpo4cendE,(_ZN34_INTERNAL_dac30902_4_k_cu_d94e85f94cuda3std3__420unreachable_sentinelE - _ZN34_INTERNAL_dac30902_4_k_cu_d94e85f94cuda3std6ranges3__45__cpo4cendE)
_ZN34_INTERNAL_dac30902_4_k_cu_d94e85f94cuda3std6ranges3__45__cpo4cendE:
	.zero		1
	.type		_ZN34_INTERNAL_dac30902_4_k_cu_d94e85f94cuda3std3__420unreachable_sentinelE,@object
	.size		_ZN34_INTERNAL_dac30902_4_k_cu_d94e85f94cuda3std3__420unreachable_sentinelE,(_ZN34_INTERNAL_dac30902_4_k_cu_d94e85f94cuda3std6ranges3__45__cpo5ssizeE - _ZN34_INTERNAL_dac30902_4_k_cu_d94e85f94cuda3std3__420unreachable_sentinelE)
_ZN34_INTERNAL_dac30902_4_k_cu_d94e85f94cuda3std3__420unreachable_sentinelE:
	.zero		1
	.type		_ZN34_INTERNAL_dac30902_4_k_cu_d94e85f94cuda3std6ranges3__45__cpo5ssizeE,@object
	.size		_ZN34_INTERNAL_dac30902_4_k_cu_d94e85f94cuda3std6ranges3__45__cpo5ssizeE,(_ZN34_INTERNAL_dac30902_4_k_cu_d94e85f96thrust24THRUST_300001_SM_1000_NS12placeholders2_8E - _ZN34_INTERNAL_dac30902_4_k_cu_d94e85f94cuda3std6ranges3__45__cpo5ssizeE)
_ZN34_INTERNAL_dac30902_4_k_cu_d94e85f94cuda3std6ranges3__45__cpo5ssizeE:
	.zero		1
	.type		_ZN34_INTERNAL_dac30902_4_k_cu_d94e85f96thrust24THRUST_300001_SM_1000_NS12placeholders2_8E,@object
	.size		_ZN34_INTERNAL_dac30902_4_k_cu_d94e85f96thrust24THRUST_300001_SM_1000_NS12placeholders2_8E,(_ZN34_INTERNAL_dac30902_4_k_cu_d94e85f94cuda3std3__45__cpo5crendE - _ZN34_INTERNAL_dac30902_4_k_cu_d94e85f96thrust24THRUST_300001_SM_1000_NS12placeholders2_8E)
_ZN34_INTERNAL_dac30902_4_k_cu_d94e85f96thrust24THRUST_300001_SM_1000_NS12placeholders2_8E:
	.zero		1
	.type		_ZN34_INTERNAL_dac30902_4_k_cu_d94e85f94cuda3std3__45__cpo5crendE,@object
	.size		_ZN34_INTERNAL_dac30902_4_k_cu_d94e85f94cuda3std3__45__cpo5crendE,(_ZN34_INTERNAL_dac30902_4_k_cu_d94e85f94cuda3std6ranges3__45__cpo4prevE - _ZN34_INTERNAL_dac30902_4_k_cu_d94e85f94cuda3std3__45__cpo5crendE)
_ZN34_INTERNAL_dac30902_4_k_cu_d94e85f94cuda3std3__45__cpo5crendE:
	.zero		1
	.type		_ZN34_INTERNAL_dac30902_4_k_cu_d94e85f94cuda3std6ranges3__45__cpo4prevE,@object
	.size		_ZN34_INTERNAL_dac30902_4_k_cu_d94e85f94cuda3std6ranges3__45__cpo4prevE,(_ZN34_INTERNAL_dac30902_4_k_cu_d94e85f94cuda3std6ranges3__45__cpo9iter_moveE - _ZN34_INTERNAL_dac30902_4_k_cu_d94e85f94cuda3std6ranges3__45__cpo4prevE)
_ZN34_INTERNAL_dac30902_4_k_cu_d94e85f94cuda3std6ranges3__45__cpo4prevE:
	.zero		1
	.type		_ZN34_INTERNAL_dac30902_4_k_cu_d94e85f94cuda3std6ranges3__45__cpo9iter_moveE,@object
	.size		_ZN34_INTERNAL_dac30902_4_k_cu_d94e85f94cuda3std6ranges3__45__cpo9iter_moveE,(_ZN34_INTERNAL_dac30902_4_k_cu_d94e85f96thrust24THRUST_300001_SM_1000_NS6system6detail10sequential3seqE - _ZN34_INTERNAL_dac30902_4_k_cu_d94e85f94cuda3std6ranges3__45__cpo9iter_moveE)
_ZN34_INTERNAL_dac30902_4_k_cu_d94e85f94cuda3std6ranges3__45__cpo9iter_moveE:
	.zero		1
	.type		_ZN34_INTERNAL_dac30902_4_k_cu_d94e85f96thrust24THRUST_300001_SM_1000_NS6system6detail10sequential3seqE,@object
	.size		_ZN34_INTERNAL_dac30902_4_k_cu_d94e85f96thrust24THRUST_300001_SM_1000_NS6system6detail10sequential3seqE,(.L_31 - _ZN34_INTERNAL_dac30902_4_k_cu_d94e85f96thrust24THRUST_300001_SM_1000_NS6system6detail10sequential3seqE)
_ZN34_INTERNAL_dac30902_4_k_cu_d94e85f96thrust24THRUST_300001_SM_1000_NS6system6detail10sequential3seqE:
	.zero		1
.L_31:


//--------------------- .nv.constant0._ZN3cub18CUB_300001_SM_10006detail9transform16transform_kernelINS2_10policy_hubILb1EN4cuda3std3__45tupleIJN6thrust24THRUST_300001_SM_1000_NS6detail15normal_iteratorINSA_10device_ptrIfEEEESF_EEEE10policy1000El18daily_gain_functorSF_JPfSK_EEEvT0_iT1_T2_DpNS2_10kernel_argIT3_EE --------------------------
	.section	.nv.constant0._ZN3cub18CUB_300001_SM_10006detail9transform16transform_kernelINS2_10policy_hubILb1EN4cuda3std3__45tupleIJN6thrust24THRUST_300001_SM_1000_NS6detail15normal_iteratorINSA_10device_ptrIfEEEESF_EEEE10policy1000El18daily_gain_functorSF_JPfSK_EEEvT0_iT1_T2_DpNS2_10kernel_argIT3_EE,"a",@progbits
	.sectionflags	@""
	.align	4
.nv.constant0._ZN3cub18CUB_300001_SM_10006detail9transform16transform_kernelINS2_10policy_hubILb1EN4cuda3std3__45tupleIJN6thrust24THRUST_300001_SM_1000_NS6detail15normal_iteratorINSA_10device_ptrIfEEEESF_EEEE10policy1000El18daily_gain_functorSF_JPfSK_EEEvT0_iT1_T2_DpNS2_10kernel_argIT3_EE:
	.zero		952


//--------------------- .nv.constant0._ZN3cub18CUB_300001_SM_10006detail9transform16transform_kernelINS2_10policy_hubILb1EN4cuda3std3__45tupleIJN6thrust24THRUST_300001_SM_1000_NS6detail15normal_iteratorINSA_10device_ptrIfEEEESF_EEEE10policy1000Ei18daily_gain_functorSF_JPfSK_EEEvT0_iT1_T2_DpNS2_10kernel_argIT3_EE --------------------------
	.section	.nv.constant0._ZN3cub18CUB_300001_SM_10006detail9transform16transform_kernelINS2_10policy_hubILb1EN4cuda3std3__45tupleIJN6thrust24THRUST_300001_SM_1000_NS6detail15normal_iteratorINSA_10device_ptrIfEEEESF_EEEE10policy1000Ei18daily_gain_functorSF_JPfSK_EEEvT0_iT1_T2_DpNS2_10kernel_argIT3_EE,"a",@progbits
	.sectionflags	@""
	.align	4
.nv.constant0._ZN3cub18CUB_300001_SM_10006detail9transform16transform_kernelINS2_10policy_hubILb1EN4cuda3std3__45tupleIJN6thrust24THRUST_300001_SM_1000_NS6detail15normal_iteratorINSA_10device_ptrIfEEEESF_EEEE10policy1000Ei18daily_gain_functorSF_JPfSK_EEEvT0_iT1_T2_DpNS2_10kernel_argIT3_EE:
	.zero		952


//--------------------- .nv.constant0._ZN3cub18CUB_300001_SM_10006detail8for_each13static_kernelINS2_12policy_hub_t12policy_500_tEmN6thrust24THRUST_300001_SM_1000_NS8cuda_cub20__uninitialized_fill7functorINS7_10device_ptrIfEEfEEEEvT0_T1_ --------------------------
	.section	.nv.constant0._ZN3cub18CUB_300001_SM_10006detail8for_each13static_kernelINS2_12policy_hub_t12policy_500_tEmN6thrust24THRUST_300001_SM_1000_NS8cuda_cub20__uninitialized_fill7functorINS7_10device_ptrIfEEfEEEEvT0_T1_,"a",@progbits
	.sectionflags	@""
	.align	4
.nv.constant0._ZN3cub18CUB_300001_SM_10006detail8for_each13static_kernelINS2_12policy_hub_t12policy_500_tEmN6thrust24THRUST_300001_SM_1000_NS8cuda_cub20__uninitialized_fill7functorINS7_10device_ptrIfEEfEEEEvT0_T1_:
	.zero		920


//--------------------- .nv.constant0._ZN3cub18CUB_300001_SM_10006detail11EmptyKernelIvEEvv --------------------------
	.section	.nv.constant0._ZN3cub18CUB_300001_SM_10006detail11EmptyKernelIvEEvv,"a",@progbits
	.sectionflags	@""
	.align	4
.nv.constant0._ZN3cub18CUB_300001_SM_10006detail11EmptyKernelIvEEvv:
	.zero		896


//--------------------- SYMBOLS --------------------------

	.type		.nv.reservedSmem.offset0,@object
	.size		.nv.reservedSmem.offset0,0x4
